//
// Generated by NVIDIA NVVM Compiler
//
// Compiler Build ID: CL-36424714
// Cuda compilation tools, release 13.0, V13.0.88
// Based on NVVM 20.0.0
//

.version 9.0
.target sm_100
.address_size 64

	// .globl	_Z13vicsek_updatePfS_S_S_ifffS_ffff

.visible .entry _Z13vicsek_updatePfS_S_S_ifffS_ffff(
	.param .u64 .ptr .align 1 _Z13vicsek_updatePfS_S_S_ifffS_ffff_param_0,
	.param .u64 .ptr .align 1 _Z13vicsek_updatePfS_S_S_ifffS_ffff_param_1,
	.param .u64 .ptr .align 1 _Z13vicsek_updatePfS_S_S_ifffS_ffff_param_2,
	.param .u64 .ptr .align 1 _Z13vicsek_updatePfS_S_S_ifffS_ffff_param_3,
	.param .u32 _Z13vicsek_updatePfS_S_S_ifffS_ffff_param_4,
	.param .f32 _Z13vicsek_updatePfS_S_S_ifffS_ffff_param_5,
	.param .f32 _Z13vicsek_updatePfS_S_S_ifffS_ffff_param_6,
	.param .f32 _Z13vicsek_updatePfS_S_S_ifffS_ffff_param_7,
	.param .u64 .ptr .align 1 _Z13vicsek_updatePfS_S_S_ifffS_ffff_param_8,
	.param .f32 _Z13vicsek_updatePfS_S_S_ifffS_ffff_param_9,
	.param .f32 _Z13vicsek_updatePfS_S_S_ifffS_ffff_param_10,
	.param .f32 _Z13vicsek_updatePfS_S_S_ifffS_ffff_param_11,
	.param .f32 _Z13vicsek_updatePfS_S_S_ifffS_ffff_param_12
)
{
	.local .align 16 .b8 	__local_depot0[131072];
	.reg .b64 	%SP;
	.reg .b64 	%SPL;
	.reg .pred 	%p<31>;
	.reg .b32 	%r<122>;
	.reg .b32 	%f<233>;
	.reg .b64 	%rd<84>;

	mov.u64 	%SPL, __local_depot0;
	ld.param.u64 	%rd17, [_Z13vicsek_updatePfS_S_S_ifffS_ffff_param_0];
	ld.param.u64 	%rd18, [_Z13vicsek_updatePfS_S_S_ifffS_ffff_param_1];
	ld.param.u64 	%rd19, [_Z13vicsek_updatePfS_S_S_ifffS_ffff_param_3];
	ld.param.u32 	%r58, [_Z13vicsek_updatePfS_S_S_ifffS_ffff_param_4];
	ld.param.f32 	%f23, [_Z13vicsek_updatePfS_S_S_ifffS_ffff_param_5];
	ld.param.f32 	%f24, [_Z13vicsek_updatePfS_S_S_ifffS_ffff_param_6];
	ld.param.f32 	%f25, [_Z13vicsek_updatePfS_S_S_ifffS_ffff_param_7];
	ld.param.f32 	%f26, [_Z13vicsek_updatePfS_S_S_ifffS_ffff_param_9];
	ld.param.f32 	%f27, [_Z13vicsek_updatePfS_S_S_ifffS_ffff_param_10];
	ld.param.f32 	%f28, [_Z13vicsek_updatePfS_S_S_ifffS_ffff_param_11];
	ld.param.f32 	%f29, [_Z13vicsek_updatePfS_S_S_ifffS_ffff_param_12];
	cvta.to.global.u64 	%rd1, %rd17;
	cvta.to.global.u64 	%rd2, %rd19;
	cvta.to.global.u64 	%rd3, %rd18;
	add.u64 	%rd4, %SPL, 0;
	mov.u32 	%r59, %tid.x;
	mov.u32 	%r60, %ctaid.x;
	mov.u32 	%r61, %ntid.x;
	mad.lo.s32 	%r1, %r60, %r61, %r59;
	setp.ge.s32 	%p1, %r1, %r58;
	@%p1 bra 	$L__BB0_52;
	setp.lt.s32 	%p2, %r58, 1;
	shl.b32 	%r2, %r1, 1;
	mul.wide.s32 	%rd21, %r2, 4;
	add.s64 	%rd5, %rd1, %rd21;
	mov.b32 	%r95, 0;
	@%p2 bra 	$L__BB0_42;
	ld.global.f32 	%f1, [%rd5];
	ld.global.f32 	%f2, [%rd5+4];
	and.b32  	%r3, %r58, 7;
	setp.lt.u32 	%p3, %r58, 8;
	mov.b32 	%r111, 0;
	mov.u32 	%r95, %r111;
	@%p3 bra 	$L__BB0_21;
	and.b32  	%r111, %r58, 2147483640;
	mov.b32 	%r93, 0;
	mov.u32 	%r95, %r93;
$L__BB0_4:
	.pragma "nounroll";
	shl.b32 	%r66, %r93, 1;
	mul.wide.u32 	%rd22, %r66, 4;
	add.s64 	%rd6, %rd1, %rd22;
	ld.global.f32 	%f30, [%rd6];
	sub.f32 	%f31, %f1, %f30;
	ld.global.f32 	%f32, [%rd6+4];
	sub.f32 	%f33, %f2, %f32;
	mul.f32 	%f34, %f33, %f33;
	fma.rn.f32 	%f35, %f31, %f31, %f34;
	sqrt.rn.f32 	%f36, %f35;
	setp.geu.f32 	%p4, %f36, %f23;
	@%p4 bra 	$L__BB0_6;
	cvt.rn.f32.u32 	%f37, %r93;
	mul.wide.s32 	%rd23, %r95, 4;
	add.s64 	%rd24, %rd4, %rd23;
	st.local.f32 	[%rd24], %f37;
	add.s32 	%r95, %r95, 1;
$L__BB0_6:
	ld.global.f32 	%f38, [%rd6+8];
	sub.f32 	%f39, %f1, %f38;
	ld.global.f32 	%f40, [%rd6+12];
	sub.f32 	%f41, %f2, %f40;
	mul.f32 	%f42, %f41, %f41;
	fma.rn.f32 	%f43, %f39, %f39, %f42;
	sqrt.rn.f32 	%f44, %f43;
	setp.geu.f32 	%p5, %f44, %f23;
	@%p5 bra 	$L__BB0_8;
	add.s32 	%r67, %r93, 1;
	cvt.rn.f32.u32 	%f45, %r67;
	mul.wide.s32 	%rd25, %r95, 4;
	add.s64 	%rd26, %rd4, %rd25;
	st.local.f32 	[%rd26], %f45;
	add.s32 	%r95, %r95, 1;
$L__BB0_8:
	ld.global.f32 	%f46, [%rd6+16];
	sub.f32 	%f47, %f1, %f46;
	ld.global.f32 	%f48, [%rd6+20];
	sub.f32 	%f49, %f2, %f48;
	mul.f32 	%f50, %f49, %f49;
	fma.rn.f32 	%f51, %f47, %f47, %f50;
	sqrt.rn.f32 	%f52, %f51;
	setp.geu.f32 	%p6, %f52, %f23;
	@%p6 bra 	$L__BB0_10;
	add.s32 	%r68, %r93, 2;
	cvt.rn.f32.u32 	%f53, %r68;
	mul.wide.s32 	%rd27, %r95, 4;
	add.s64 	%rd28, %rd4, %rd27;
	st.local.f32 	[%rd28], %f53;
	add.s32 	%r95, %r95, 1;
$L__BB0_10:
	ld.global.f32 	%f54, [%rd6+24];
	sub.f32 	%f55, %f1, %f54;
	ld.global.f32 	%f56, [%rd6+28];
	sub.f32 	%f57, %f2, %f56;
	mul.f32 	%f58, %f57, %f57;
	fma.rn.f32 	%f59, %f55, %f55, %f58;
	sqrt.rn.f32 	%f60, %f59;
	setp.geu.f32 	%p7, %f60, %f23;
	@%p7 bra 	$L__BB0_12;
	add.s32 	%r69, %r93, 3;
	cvt.rn.f32.u32 	%f61, %r69;
	mul.wide.s32 	%rd29, %r95, 4;
	add.s64 	%rd30, %rd4, %rd29;
	st.local.f32 	[%rd30], %f61;
	add.s32 	%r95, %r95, 1;
$L__BB0_12:
	ld.global.f32 	%f62, [%rd6+32];
	sub.f32 	%f63, %f1, %f62;
	ld.global.f32 	%f64, [%rd6+36];
	sub.f32 	%f65, %f2, %f64;
	mul.f32 	%f66, %f65, %f65;
	fma.rn.f32 	%f67, %f63, %f63, %f66;
	sqrt.rn.f32 	%f68, %f67;
	setp.geu.f32 	%p8, %f68, %f23;
	@%p8 bra 	$L__BB0_14;
	add.s32 	%r70, %r93, 4;
	cvt.rn.f32.u32 	%f69, %r70;
	mul.wide.s32 	%rd31, %r95, 4;
	add.s64 	%rd32, %rd4, %rd31;
	st.local.f32 	[%rd32], %f69;
	add.s32 	%r95, %r95, 1;
$L__BB0_14:
	ld.global.f32 	%f70, [%rd6+40];
	sub.f32 	%f71, %f1, %f70;
	ld.global.f32 	%f72, [%rd6+44];
	sub.f32 	%f73, %f2, %f72;
	mul.f32 	%f74, %f73, %f73;
	fma.rn.f32 	%f75, %f71, %f71, %f74;
	sqrt.rn.f32 	%f76, %f75;
	setp.geu.f32 	%p9, %f76, %f23;
	@%p9 bra 	$L__BB0_16;
	add.s32 	%r71, %r93, 5;
	cvt.rn.f32.u32 	%f77, %r71;
	mul.wide.s32 	%rd33, %r95, 4;
	add.s64 	%rd34, %rd4, %rd33;
	st.local.f32 	[%rd34], %f77;
	add.s32 	%r95, %r95, 1;
$L__BB0_16:
	ld.global.f32 	%f78, [%rd6+48];
	sub.f32 	%f79, %f1, %f78;
	ld.global.f32 	%f80, [%rd6+52];
	sub.f32 	%f81, %f2, %f80;
	mul.f32 	%f82, %f81, %f81;
	fma.rn.f32 	%f83, %f79, %f79, %f82;
	sqrt.rn.f32 	%f84, %f83;
	setp.geu.f32 	%p10, %f84, %f23;
	@%p10 bra 	$L__BB0_18;
	add.s32 	%r72, %r93, 6;
	cvt.rn.f32.u32 	%f85, %r72;
	mul.wide.s32 	%rd35, %r95, 4;
	add.s64 	%rd36, %rd4, %rd35;
	st.local.f32 	[%rd36], %f85;
	add.s32 	%r95, %r95, 1;
$L__BB0_18:
	ld.global.f32 	%f86, [%rd6+56];
	sub.f32 	%f87, %f1, %f86;
	ld.global.f32 	%f88, [%rd6+60];
	sub.f32 	%f89, %f2, %f88;
	mul.f32 	%f90, %f89, %f89;
	fma.rn.f32 	%f91, %f87, %f87, %f90;
	sqrt.rn.f32 	%f92, %f91;
	setp.geu.f32 	%p11, %f92, %f23;
	@%p11 bra 	$L__BB0_20;
	add.s32 	%r73, %r93, 7;
	cvt.rn.f32.u32 	%f93, %r73;
	mul.wide.s32 	%rd37, %r95, 4;
	add.s64 	%rd38, %rd4, %rd37;
	st.local.f32 	[%rd38], %f93;
	add.s32 	%r95, %r95, 1;
$L__BB0_20:
	add.s32 	%r93, %r93, 8;
	setp.ne.s32 	%p12, %r93, %r111;
	@%p12 bra 	$L__BB0_4;
$L__BB0_21:
	setp.eq.s32 	%p13, %r3, 0;
	@%p13 bra 	$L__BB0_42;
	and.b32  	%r27, %r58, 3;
	setp.lt.u32 	%p14, %r3, 4;
	@%p14 bra 	$L__BB0_32;
	shl.b32 	%r75, %r111, 1;
	mul.wide.u32 	%rd39, %r75, 4;
	add.s64 	%rd7, %rd1, %rd39;
	ld.global.f32 	%f94, [%rd7];
	sub.f32 	%f95, %f1, %f94;
	ld.global.f32 	%f96, [%rd7+4];
	sub.f32 	%f97, %f2, %f96;
	mul.f32 	%f98, %f97, %f97;
	fma.rn.f32 	%f99, %f95, %f95, %f98;
	sqrt.rn.f32 	%f100, %f99;
	setp.geu.f32 	%p15, %f100, %f23;
	@%p15 bra 	$L__BB0_25;
	cvt.rn.f32.u32 	%f101, %r111;
	mul.wide.s32 	%rd40, %r95, 4;
	add.s64 	%rd41, %rd4, %rd40;
	st.local.f32 	[%rd41], %f101;
	add.s32 	%r95, %r95, 1;
$L__BB0_25:
	ld.global.f32 	%f102, [%rd7+8];
	sub.f32 	%f103, %f1, %f102;
	ld.global.f32 	%f104, [%rd7+12];
	sub.f32 	%f105, %f2, %f104;
	mul.f32 	%f106, %f105, %f105;
	fma.rn.f32 	%f107, %f103, %f103, %f106;
	sqrt.rn.f32 	%f108, %f107;
	setp.geu.f32 	%p16, %f108, %f23;
	@%p16 bra 	$L__BB0_27;
	add.s32 	%r76, %r111, 1;
	cvt.rn.f32.u32 	%f109, %r76;
	mul.wide.s32 	%rd42, %r95, 4;
	add.s64 	%rd43, %rd4, %rd42;
	st.local.f32 	[%rd43], %f109;
	add.s32 	%r95, %r95, 1;
$L__BB0_27:
	ld.global.f32 	%f110, [%rd7+16];
	sub.f32 	%f111, %f1, %f110;
	ld.global.f32 	%f112, [%rd7+20];
	sub.f32 	%f113, %f2, %f112;
	mul.f32 	%f114, %f113, %f113;
	fma.rn.f32 	%f115, %f111, %f111, %f114;
	sqrt.rn.f32 	%f116, %f115;
	setp.geu.f32 	%p17, %f116, %f23;
	@%p17 bra 	$L__BB0_29;
	add.s32 	%r77, %r111, 2;
	cvt.rn.f32.u32 	%f117, %r77;
	mul.wide.s32 	%rd44, %r95, 4;
	add.s64 	%rd45, %rd4, %rd44;
	st.local.f32 	[%rd45], %f117;
	add.s32 	%r95, %r95, 1;
$L__BB0_29:
	ld.global.f32 	%f118, [%rd7+24];
	sub.f32 	%f119, %f1, %f118;
	ld.global.f32 	%f120, [%rd7+28];
	sub.f32 	%f121, %f2, %f120;
	mul.f32 	%f122, %f121, %f121;
	fma.rn.f32 	%f123, %f119, %f119, %f122;
	sqrt.rn.f32 	%f124, %f123;
	setp.geu.f32 	%p18, %f124, %f23;
	@%p18 bra 	$L__BB0_31;
	add.s32 	%r78, %r111, 3;
	cvt.rn.f32.u32 	%f125, %r78;
	mul.wide.s32 	%rd46, %r95, 4;
	add.s64 	%rd47, %rd4, %rd46;
	st.local.f32 	[%rd47], %f125;
	add.s32 	%r95, %r95, 1;
$L__BB0_31:
	add.s32 	%r111, %r111, 4;
$L__BB0_32:
	setp.eq.s32 	%p19, %r27, 0;
	@%p19 bra 	$L__BB0_42;
	setp.eq.s32 	%p20, %r27, 1;
	@%p20 bra 	$L__BB0_39;
	shl.b32 	%r80, %r111, 1;
	mul.wide.u32 	%rd48, %r80, 4;
	add.s64 	%rd8, %rd1, %rd48;
	ld.global.f32 	%f126, [%rd8];
	sub.f32 	%f127, %f1, %f126;
	ld.global.f32 	%f128, [%rd8+4];
	sub.f32 	%f129, %f2, %f128;
	mul.f32 	%f130, %f129, %f129;
	fma.rn.f32 	%f131, %f127, %f127, %f130;
	sqrt.rn.f32 	%f132, %f131;
	setp.geu.f32 	%p21, %f132, %f23;
	@%p21 bra 	$L__BB0_36;
	cvt.rn.f32.u32 	%f133, %r111;
	mul.wide.s32 	%rd49, %r95, 4;
	add.s64 	%rd50, %rd4, %rd49;
	st.local.f32 	[%rd50], %f133;
	add.s32 	%r95, %r95, 1;
$L__BB0_36:
	ld.global.f32 	%f134, [%rd8+8];
	sub.f32 	%f135, %f1, %f134;
	ld.global.f32 	%f136, [%rd8+12];
	sub.f32 	%f137, %f2, %f136;
	mul.f32 	%f138, %f137, %f137;
	fma.rn.f32 	%f139, %f135, %f135, %f138;
	sqrt.rn.f32 	%f140, %f139;
	setp.geu.f32 	%p22, %f140, %f23;
	@%p22 bra 	$L__BB0_38;
	add.s32 	%r81, %r111, 1;
	cvt.rn.f32.u32 	%f141, %r81;
	mul.wide.s32 	%rd51, %r95, 4;
	add.s64 	%rd52, %rd4, %rd51;
	st.local.f32 	[%rd52], %f141;
	add.s32 	%r95, %r95, 1;
$L__BB0_38:
	add.s32 	%r111, %r111, 2;
$L__BB0_39:
	and.b32  	%r82, %r58, 1;
	setp.eq.b32 	%p23, %r82, 1;
	not.pred 	%p24, %p23;
	@%p24 bra 	$L__BB0_42;
	shl.b32 	%r83, %r111, 1;
	mul.wide.u32 	%rd53, %r83, 4;
	add.s64 	%rd54, %rd1, %rd53;
	ld.global.f32 	%f142, [%rd54];
	sub.f32 	%f143, %f1, %f142;
	ld.global.f32 	%f144, [%rd54+4];
	sub.f32 	%f145, %f2, %f144;
	mul.f32 	%f146, %f145, %f145;
	fma.rn.f32 	%f147, %f143, %f143, %f146;
	sqrt.rn.f32 	%f148, %f147;
	setp.geu.f32 	%p25, %f148, %f23;
	@%p25 bra 	$L__BB0_42;
	cvt.rn.f32.u32 	%f149, %r111;
	mul.wide.s32 	%rd55, %r95, 4;
	add.s64 	%rd56, %rd4, %rd55;
	st.local.f32 	[%rd56], %f149;
	add.s32 	%r95, %r95, 1;
$L__BB0_42:
	setp.lt.s32 	%p26, %r95, 1;
	@%p26 bra 	$L__BB0_50;
	mul.wide.s32 	%rd60, %r2, 4;
	add.s64 	%rd9, %rd2, %rd60;
	ld.global.f32 	%f230, [%rd9];
	ld.global.f32 	%f229, [%rd9+4];
	setp.lt.u32 	%p27, %r95, 4;
	mov.b32 	%r120, 0;
	@%p27 bra 	$L__BB0_46;
	and.b32  	%r120, %r95, 2147483644;
	neg.s32 	%r119, %r120;
	mov.u64 	%rd82, %rd4;
$L__BB0_45:
	ld.local.v4.f32 	{%f150, %f151, %f152, %f153}, [%rd82];
	add.f32 	%f154, %f150, %f150;
	cvt.rzi.s32.f32 	%r86, %f154;
	mul.wide.s32 	%rd61, %r86, 4;
	add.s64 	%rd62, %rd3, %rd61;
	ld.global.f32 	%f155, [%rd62];
	add.f32 	%f156, %f155, %f230;
	st.global.f32 	[%rd9], %f156;
	ld.global.f32 	%f157, [%rd62+4];
	add.f32 	%f158, %f157, %f229;
	st.global.f32 	[%rd9+4], %f158;
	add.f32 	%f159, %f151, %f151;
	cvt.rzi.s32.f32 	%r87, %f159;
	mul.wide.s32 	%rd63, %r87, 4;
	add.s64 	%rd64, %rd3, %rd63;
	ld.global.f32 	%f160, [%rd64];
	add.f32 	%f161, %f160, %f156;
	st.global.f32 	[%rd9], %f161;
	ld.global.f32 	%f162, [%rd64+4];
	add.f32 	%f163, %f162, %f158;
	st.global.f32 	[%rd9+4], %f163;
	add.f32 	%f164, %f152, %f152;
	cvt.rzi.s32.f32 	%r88, %f164;
	mul.wide.s32 	%rd65, %r88, 4;
	add.s64 	%rd66, %rd3, %rd65;
	ld.global.f32 	%f165, [%rd66];
	add.f32 	%f166, %f165, %f161;
	st.global.f32 	[%rd9], %f166;
	ld.global.f32 	%f167, [%rd66+4];
	add.f32 	%f168, %f167, %f163;
	st.global.f32 	[%rd9+4], %f168;
	add.f32 	%f169, %f153, %f153;
	cvt.rzi.s32.f32 	%r89, %f169;
	mul.wide.s32 	%rd67, %r89, 4;
	add.s64 	%rd68, %rd3, %rd67;
	ld.global.f32 	%f170, [%rd68];
	add.f32 	%f230, %f170, %f166;
	st.global.f32 	[%rd9], %f230;
	ld.global.f32 	%f171, [%rd68+4];
	add.f32 	%f229, %f171, %f168;
	st.global.f32 	[%rd9+4], %f229;
	add.s32 	%r119, %r119, 4;
	add.s64 	%rd82, %rd82, 16;
	setp.ne.s32 	%p28, %r119, 0;
	@%p28 bra 	$L__BB0_45;
$L__BB0_46:
	and.b32  	%r90, %r95, 3;
	setp.eq.s32 	%p29, %r90, 0;
	@%p29 bra 	$L__BB0_49;
	mul.wide.u32 	%rd69, %r120, 4;
	add.s64 	%rd83, %rd4, %rd69;
	neg.s32 	%r121, %r90;
$L__BB0_48:
	.pragma "nounroll";
	ld.local.f32 	%f172, [%rd83];
	add.f32 	%f173, %f172, %f172;
	cvt.rzi.s32.f32 	%r92, %f173;
	mul.wide.s32 	%rd70, %r92, 4;
	add.s64 	%rd71, %rd3, %rd70;
	ld.global.f32 	%f174, [%rd71];
	add.f32 	%f230, %f174, %f230;
	st.global.f32 	[%rd9], %f230;
	ld.global.f32 	%f175, [%rd71+4];
	add.f32 	%f229, %f175, %f229;
	st.global.f32 	[%rd9+4], %f229;
	add.s64 	%rd83, %rd83, 4;
	add.s32 	%r121, %r121, 1;
	setp.ne.s32 	%p30, %r121, 0;
	@%p30 bra 	$L__BB0_48;
$L__BB0_49:
	cvt.rn.f32.u32 	%f176, %r95;
	div.rn.f32 	%f177, %f230, %f176;
	st.global.f32 	[%rd9], %f177;
	div.rn.f32 	%f178, %f229, %f176;
	st.global.f32 	[%rd9+4], %f178;
	mov.f32 	%f179, 0f3F800000;
	sub.f32 	%f180, %f179, %f24;
	add.s64 	%rd73, %rd3, %rd60;
	ld.global.f32 	%f181, [%rd73];
	mul.f32 	%f182, %f24, %f177;
	fma.rn.f32 	%f232, %f180, %f181, %f182;
	st.global.f32 	[%rd9], %f232;
	ld.global.f32 	%f183, [%rd73+4];
	mul.f32 	%f184, %f24, %f178;
	fma.rn.f32 	%f231, %f180, %f183, %f184;
	st.global.f32 	[%rd9+4], %f231;
	bra.uni 	$L__BB0_51;
$L__BB0_50:
	mul.wide.s32 	%rd57, %r2, 4;
	add.s64 	%rd58, %rd3, %rd57;
	ld.global.f32 	%f232, [%rd58];
	add.s64 	%rd59, %rd2, %rd57;
	st.global.f32 	[%rd59], %f232;
	ld.global.f32 	%f231, [%rd58+4];
	st.global.f32 	[%rd59+4], %f231;
$L__BB0_51:
	ld.param.u64 	%rd81, [_Z13vicsek_updatePfS_S_S_ifffS_ffff_param_8];
	ld.param.u64 	%rd80, [_Z13vicsek_updatePfS_S_S_ifffS_ffff_param_2];
	ld.global.f32 	%f185, [%rd5];
	sub.f32 	%f186, %f185, %f26;
	add.f32 	%f187, %f28, %f186;
	max.f32 	%f188, %f187, 0f00000000;
	mul.f32 	%f189, %f29, %f188;
	mul.f32 	%f190, %f25, %f189;
	mul.wide.s32 	%rd74, %r2, 4;
	add.s64 	%rd75, %rd2, %rd74;
	sub.f32 	%f191, %f232, %f190;
	st.global.f32 	[%rd75], %f191;
	ld.global.f32 	%f192, [%rd5];
	sub.f32 	%f193, %f28, %f192;
	max.f32 	%f194, %f193, 0f00000000;
	mul.f32 	%f195, %f29, %f194;
	fma.rn.f32 	%f196, %f25, %f195, %f191;
	st.global.f32 	[%rd75], %f196;
	ld.global.f32 	%f197, [%rd5+4];
	sub.f32 	%f198, %f197, %f27;
	add.f32 	%f199, %f28, %f198;
	max.f32 	%f200, %f199, 0f00000000;
	mul.f32 	%f201, %f29, %f200;
	mul.f32 	%f202, %f25, %f201;
	sub.f32 	%f203, %f231, %f202;
	st.global.f32 	[%rd75+4], %f203;
	ld.global.f32 	%f204, [%rd5+4];
	sub.f32 	%f205, %f28, %f204;
	max.f32 	%f206, %f205, 0f00000000;
	mul.f32 	%f207, %f29, %f206;
	fma.rn.f32 	%f208, %f25, %f207, %f203;
	st.global.f32 	[%rd75+4], %f208;
	cvta.to.global.u64 	%rd76, %rd81;
	add.s64 	%rd77, %rd76, %rd74;
	ld.global.f32 	%f209, [%rd77];
	add.f32 	%f210, %f209, %f196;
	st.global.f32 	[%rd75], %f210;
	ld.global.f32 	%f211, [%rd77+4];
	add.f32 	%f212, %f211, %f208;
	mul.f32 	%f213, %f210, %f210;
	fma.rn.f32 	%f214, %f212, %f212, %f213;
	sqrt.rn.f32 	%f215, %f214;
	div.rn.f32 	%f216, %f210, %f215;
	st.global.f32 	[%rd75], %f216;
	div.rn.f32 	%f217, %f212, %f215;
	st.global.f32 	[%rd75+4], %f217;
	ld.global.f32 	%f218, [%rd5];
	fma.rn.f32 	%f219, %f25, %f216, %f218;
	cvta.to.global.u64 	%rd78, %rd80;
	add.s64 	%rd79, %rd78, %rd74;
	st.global.f32 	[%rd79], %f219;
	ld.global.f32 	%f220, [%rd5+4];
	ld.global.f32 	%f221, [%rd75+4];
	fma.rn.f32 	%f222, %f25, %f221, %f220;
	st.global.f32 	[%rd79+4], %f222;
$L__BB0_52:
	ret;

}


// ===== COMPILED SASS (sm_100) =====

	.target	sm_100

	.elftype	@"ET_EXEC"


//--------------------- .note.nv.tkinfo           --------------------------
	.section	.note.nv.tkinfo,"",@"SHT_NOTE"
	.sectionflags	@"SHF_NOTE_NV_TKINFO"
	.tkinfo
        /*0018*/ 	.word	0x00000002
        /*0030*/ 	.string	""
        /*0030*/ 	.string	"ptxas"
        /*0030*/ 	.string	"Cuda compilation tools, release 13.0, V13.0.88"
        /*0030*/ 	.string	"Build cuda_13.0.r13.0/compiler.36424714_0"
        /*0030*/ 	.string	"-arch sm_100 -m 64 "



//--------------------- .note.nv.cuinfo           --------------------------
	.section	.note.nv.cuinfo,"",@"SHT_NOTE"
	.sectionflags	@"SHF_NOTE_NV_CUINFO"
        /*0018*/ 	.short	0x0002
        /*001a*/ 	.short	0x0064
        /*001c*/ 	.short	0x0082
	.zero		2


//--------------------- .nv.info                  --------------------------
	.section	.nv.info,"",@"SHT_CUDA_INFO"
	.align	4


	//----- nvinfo : EIATTR_REGCOUNT
	.align		4
        /*0000*/ 	.byte	0x04, 0x2f
        /*0002*/ 	.short	(.L_1 - .L_0)
	.align		4
.L_0:
        /*0004*/ 	.word	index@(_Z13vicsek_updatePfS_S_S_ifffS_ffff)
        /*0008*/ 	.word	0x0000001a


	//----- nvinfo : EIATTR_FRAME_SIZE
	.align		4
.L_1:
        /*000c*/ 	.byte	0x04, 0x11
        /*000e*/ 	.short	(.L_3 - .L_2)
	.align		4
.L_2:
        /*0010*/ 	.word	index@($__internal_1_$__cuda_sm3x_div_rn_noftz_f32_slowpath)
        /*0014*/ 	.word	0x00020000


	//----- nvinfo : EIATTR_FRAME_SIZE
	.align		4
.L_3:
        /*0018*/ 	.byte	0x04, 0x11
        /*001a*/ 	.short	(.L_5 - .L_4)
	.align		4
.L_4:
        /*001c*/ 	.word	index@($__internal_0_$__cuda_sm20_sqrt_rn_f32_slowpath)
        /*0020*/ 	.word	0x00020000


	//----- nvinfo : EIATTR_FRAME_SIZE
	.align		4
.L_5:
        /*0024*/ 	.byte	0x04, 0x11
        /*0026*/ 	.short	(.L_7 - .L_6)
	.align		4
.L_6:
        /*0028*/ 	.word	index@(_Z13vicsek_updatePfS_S_S_ifffS_ffff)
        /*002c*/ 	.word	0x00020000


	//----- nvinfo : EIATTR_MIN_STACK_SIZE
	.align		4
.L_7:
        /*0030*/ 	.byte	0x04, 0x12
        /*0032*/ 	.short	(.L_9 - .L_8)
	.align		4
.L_8:
        /*0034*/ 	.word	index@(_Z13vicsek_updatePfS_S_S_ifffS_ffff)
        /*0038*/ 	.word	0x00020000
.L_9:


//--------------------- .nv.compat                --------------------------
	.section	.nv.compat,"",@"SHT_CUDA_COMPAT_INFO"
	.align	4
        /*0000*/ 	.byte	0x02, 0x09, 0x00, 0x00, 0x02, 0x02, 0x01, 0x00, 0x02, 0x05, 0x05, 0x00, 0x03, 0x07, 0x01, 0x01
        /*0010*/ 	.byte	0x02, 0x03, 0x00, 0x00, 0x02, 0x06, 0x01, 0x00, 0x04, 0x0b, 0x08, 0x00, 0x01, 0x00, 0x00, 0x00
        /*0020*/ 	.byte	0x00, 0x00, 0x00, 0x00


//--------------------- .nv.info._Z13vicsek_updatePfS_S_S_ifffS_ffff --------------------------
	.section	.nv.info._Z13vicsek_updatePfS_S_S_ifffS_ffff,"",@"SHT_CUDA_INFO"
	.sectionflags	@""
	.align	4


	//----- nvinfo : EIATTR_CUDA_API_VERSION
	.align		4
        /*0000*/ 	.byte	0x04, 0x37
        /*0002*/ 	.short	(.L_11 - .L_10)
.L_10:
        /*0004*/ 	.word	0x00000082


	//----- nvinfo : EIATTR_KPARAM_INFO
	.align		4
.L_11:
        /*0008*/ 	.byte	0x04, 0x17
        /*000a*/ 	.short	(.L_13 - .L_12)
.L_12:
        /*000c*/ 	.word	0x00000000
        /*0010*/ 	.short	0x000c
        /*0012*/ 	.short	0x0044
        /*0014*/ 	.byte	0x00, 0xf0, 0x11, 0x00


	//----- nvinfo : EIATTR_KPARAM_INFO
	.align		4
.L_13:
        /*0018*/ 	.byte	0x04, 0x17
        /*001a*/ 	.short	(.L_15 - .L_14)
.L_14:
        /*001c*/ 	.word	0x00000000
        /*0020*/ 	.short	0x000b
        /*0022*/ 	.short	0x0040
        /*0024*/ 	.byte	0x00, 0xf0, 0x11, 0x00


	//----- nvinfo : EIATTR_KPARAM_INFO
	.align		4
.L_15:
        /*0028*/ 	.byte	0x04, 0x17
        /*002a*/ 	.short	(.L_17 - .L_16)
.L_16:
        /*002c*/ 	.word	0x00000000
        /*0030*/ 	.short	0x000a
        /*0032*/ 	.short	0x003c
        /*0034*/ 	.byte	0x00, 0xf0, 0x11, 0x00


	//----- nvinfo : EIATTR_KPARAM_INFO
	.align		4
.L_17:
        /*0038*/ 	.byte	0x04, 0x17
        /*003a*/ 	.short	(.L_19 - .L_18)
.L_18:
        /*003c*/ 	.word	0x00000000
        /*0040*/ 	.short	0x0009
        /*0042*/ 	.short	0x0038
        /*0044*/ 	.byte	0x00, 0xf0, 0x11, 0x00


	//----- nvinfo : EIATTR_KPARAM_INFO
	.align		4
.L_19:
        /*0048*/ 	.byte	0x04, 0x17
        /*004a*/ 	.short	(.L_21 - .L_20)
.L_20:
        /*004c*/ 	.word	0x00000000
        /*0050*/ 	.short	0x0008
        /*0052*/ 	.short	0x0030
        /*0054*/ 	.byte	0x00, 0xf5, 0x21, 0x00


	//----- nvinfo : EIATTR_KPARAM_INFO
	.align		4
.L_21:
        /*0058*/ 	.byte	0x04, 0x17
        /*005a*/ 	.short	(.L_23 - .L_22)
.L_22:
        /*005c*/ 	.word	0x00000000
        /*0060*/ 	.short	0x0007
        /*0062*/ 	.short	0x002c
        /*0064*/ 	.byte	0x00, 0xf0, 0x11, 0x00


	//----- nvinfo : EIATTR_KPARAM_INFO
	.align		4
.L_23:
        /*0068*/ 	.byte	0x04, 0x17
        /*006a*/ 	.short	(.L_25 - .L_24)
.L_24:
        /*006c*/ 	.word	0x00000000
        /*0070*/ 	.short	0x0006
        /*0072*/ 	.short	0x0028
        /*0074*/ 	.byte	0x00, 0xf0, 0x11, 0x00


	//----- nvinfo : EIATTR_KPARAM_INFO
	.align		4
.L_25:
        /*0078*/ 	.byte	0x04, 0x17
        /*007a*/ 	.short	(.L_27 - .L_26)
.L_26:
        /*007c*/ 	.word	0x00000000
        /*0080*/ 	.short	0x0005
        /*0082*/ 	.short	0x0024
        /*0084*/ 	.byte	0x00, 0xf0, 0x11, 0x00


	//----- nvinfo : EIATTR_KPARAM_INFO
	.align		4
.L_27:
        /*0088*/ 	.byte	0x04, 0x17
        /*008a*/ 	.short	(.L_29 - .L_28)
.L_28:
        /*008c*/ 	.word	0x00000000
        /*0090*/ 	.short	0x0004
        /*0092*/ 	.short	0x0020
        /*0094*/ 	.byte	0x00, 0xf0, 0x11, 0x00


	//----- nvinfo : EIATTR_KPARAM_INFO
	.align		4
.L_29:
        /*0098*/ 	.byte	0x04, 0x17
        /*009a*/ 	.short	(.L_31 - .L_30)
.L_30:
        /*009c*/ 	.word	0x00000000
        /*00a0*/ 	.short	0x0003
        /*00a2*/ 	.short	0x0018
        /*00a4*/ 	.byte	0x00, 0xf5, 0x21, 0x00


	//----- nvinfo : EIATTR_KPARAM_INFO
	.align		4
.L_31:
        /*00a8*/ 	.byte	0x04, 0x17
        /*00aa*/ 	.short	(.L_33 - .L_32)
.L_32:
        /*00ac*/ 	.word	0x00000000
        /*00b0*/ 	.short	0x0002
        /*00b2*/ 	.short	0x0010
        /*00b4*/ 	.byte	0x00, 0xf5, 0x21, 0x00


	//----- nvinfo : EIATTR_KPARAM_INFO
	.align		4
.L_33:
        /*00b8*/ 	.byte	0x04, 0x17
        /*00ba*/ 	.short	(.L_35 - .L_34)
.L_34:
        /*00bc*/ 	.word	0x00000000
        /*00c0*/ 	.short	0x0001
        /*00c2*/ 	.short	0x0008
        /*00c4*/ 	.byte	0x00, 0xf5, 0x21, 0x00


	//----- nvinfo : EIATTR_KPARAM_INFO
	.align		4
.L_35:
        /*00c8*/ 	.byte	0x04, 0x17
        /*00ca*/ 	.short	(.L_37 - .L_36)
.L_36:
        /*00cc*/ 	.word	0x00000000
        /*00d0*/ 	.short	0x0000
        /*00d2*/ 	.short	0x0000
        /*00d4*/ 	.byte	0x00, 0xf5, 0x21, 0x00


	//----- nvinfo : EIATTR_SPARSE_MMA_MASK
	.align		4
.L_37:
        /*00d8*/ 	.byte	0x03, 0x50
        /*00da*/ 	.short	0x0000


	//----- nvinfo : EIATTR_MAXREG_COUNT
	.align		4
        /*00dc*/ 	.byte	0x03, 0x1b
        /*00de*/ 	.short	0x00ff


	//----- nvinfo : EIATTR_MERCURY_ISA_VERSION
	.align		4
        /*00e0*/ 	.byte	0x03, 0x5f
        /*00e2*/ 	.short	0x0101


	//----- nvinfo : EIATTR_VRC_CTA_INIT_COUNT
	.align		4
        /*00e4*/ 	.byte	0x02, 0x4a
	.zero		1
	.zero		1


	//----- nvinfo : EIATTR_EXIT_INSTR_OFFSETS
	.align		4
        /*00e8*/ 	.byte	0x04, 0x1c
        /*00ea*/ 	.short	(.L_39 - .L_38)


	//   ....[0]....
.L_38:
        /*00ec*/ 	.word	0x00000080


	//   ....[1]....
        /*00f0*/ 	.word	0x00002a60


	//----- nvinfo : EIATTR_CRS_STACK_SIZE
	.align		4
.L_39:
        /*00f4*/ 	.byte	0x04, 0x1e
        /*00f6*/ 	.short	(.L_41 - .L_40)
.L_40:
        /*00f8*/ 	.word	0x00000000


	//----- nvinfo : EIATTR_CBANK_PARAM_SIZE
	.align		4
.L_41:
        /*00fc*/ 	.byte	0x03, 0x19
        /*00fe*/ 	.short	0x0048


	//----- nvinfo : EIATTR_PARAM_CBANK
	.align		4
        /*0100*/ 	.byte	0x04, 0x0a
        /*0102*/ 	.short	(.L_43 - .L_42)
	.align		4
.L_42:
        /*0104*/ 	.word	index@(.nv.constant0._Z13vicsek_updatePfS_S_S_ifffS_ffff)
        /*0108*/ 	.short	0x0380
        /*010a*/ 	.short	0x0048


	//----- nvinfo : EIATTR_SW_WAR
	.align		4
.L_43:
        /*010c*/ 	.byte	0x04, 0x36
        /*010e*/ 	.short	(.L_45 - .L_44)
.L_44:
        /*0110*/ 	.word	0x00000008
.L_45:


//--------------------- .nv.callgraph             --------------------------
	.section	.nv.callgraph,"",@"SHT_CUDA_CALLGRAPH"
	.align	4
	.sectionentsize	8
	.align		4
        /*0000*/ 	.word	0x00000000
	.align		4
        /*0004*/ 	.word	0xffffffff
	.align		4
        /*0008*/ 	.word	0x00000000
	.align		4
        /*000c*/ 	.word	0xfffffffe
	.align		4
        /*0010*/ 	.word	0x00000000
	.align		4
        /*0014*/ 	.word	0xfffffffd
	.align		4
        /*0018*/ 	.word	0x00000000
	.align		4
        /*001c*/ 	.word	0xfffffffc


//--------------------- .text._Z13vicsek_updatePfS_S_S_ifffS_ffff --------------------------
	.section	.text._Z13vicsek_updatePfS_S_S_ifffS_ffff,"ax",@progbits
	.align	128
        .global         _Z13vicsek_updatePfS_S_S_ifffS_ffff
        .type           _Z13vicsek_updatePfS_S_S_ifffS_ffff,@function
        .size           _Z13vicsek_updatePfS_S_S_ifffS_ffff,(.L_x_84 - _Z13vicsek_updatePfS_S_S_ifffS_ffff)
        .other          _Z13vicsek_updatePfS_S_S_ifffS_ffff,@"STO_CUDA_ENTRY STV_DEFAULT"
_Z13vicsek_updatePfS_S_S_ifffS_ffff:
.text._Z13vicsek_updatePfS_S_S_ifffS_ffff:
[----:B------:R-:W0:Y:S01]  /*0000*/  LDC R1, c[0x0][0x37c] ;  /* 0x0000df00ff017b82 */ /* 0x000e220000000800 */
[----:B------:R-:W1:Y:S07]  /*0010*/  S2R R12, SR_TID.X ;  /* 0x00000000000c7919 */ /* 0x000e6e0000002100 */
[----:B------:R-:W1:Y:S01]  /*0020*/  S2UR UR5, SR_CTAID.X ;  /* 0x00000000000579c3 */ /* 0x000e620000002500 */
[----:B------:R-:W2:Y:S01]  /*0030*/  LDCU UR4, c[0x0][0x3a0] ;  /* 0x00007400ff0477ac */ /* 0x000ea20008000800 */
[----:B0-----:R-:W-:-:S06]  /*0040*/  IADD3 R1, PT, PT, R1, -0x20000, RZ ;  /* 0xfffe000001017810 */ /* 0x001fcc0007ffe0ff */
[----:B------:R-:W1:Y:S02]  /*0050*/  LDC R3, c[0x0][0x360] ;  /* 0x0000d800ff037b82 */ /* 0x000e640000000800 */
[----:B-1----:R-:W-:-:S05]  /*0060*/  IMAD R12, R3, UR5, R12 ;  /* 0x00000005030c7c24 */ /* 0x002fca000f8e020c */
[----:B--2---:R-:W-:-:S13]  /*0070*/  ISETP.GE.AND P0, PT, R12, UR4, PT ;  /* 0x000000040c007c0c */ /* 0x004fda000bf06270 */
[----:B------:R-:W-:Y:S05]  /*0080*/  @P0 EXIT ;  /* 0x000000000000094d */ /* 0x000fea0003800000 */
[----:B------:R-:W0:Y:S01]  /*0090*/  LDC.64 R4, c[0x0][0x380] ;  /* 0x0000e000ff047b82 */ /* 0x000e220000000a00 */
[----:B------:R-:W-:Y:S01]  /*00a0*/  UISETP.GE.AND UP0, UPT, UR4, 0x1, UPT ;  /* 0x000000010400788c */ /* 0x000fe2000bf06270 */
[----:B------:R-:W-:Y:S01]  /*00b0*/  SHF.L.U32 R12, R12, 0x1, RZ ;  /* 0x000000010c0c7819 */ /* 0x000fe200000006ff */
[----:B------:R-:W-:Y:S01]  /*00c0*/  HFMA2 R2, -RZ, RZ, 0, 0 ;  /* 0x00000000ff027431 */ /* 0x000fe200000001ff */
[----:B------:R-:W1:Y:S03]  /*00d0*/  LDCU.64 UR6, c[0x0][0x358] ;  /* 0x00006b00ff0677ac */ /* 0x000e660008000a00 */
[----:B0-----:R-:W-:-:S03]  /*00e0*/  IMAD.WIDE R4, R12, 0x4, R4 ;  /* 0x000000040c047825 */ /* 0x001fc600078e0204 */
[----:B-1----:R-:W-:Y:S05]  /*00f0*/  BRA.U !UP0, `(.L_x_0) ;  /* 0x0000001908d07547 */ /* 0x002fea000b800000 */
[----:B------:R0:W5:Y:S04]  /*0100*/  LDG.E R9, desc[UR6][R4.64] ;  /* 0x0000000604097981 */ /* 0x000168000c1e1900 */
[----:B------:R0:W5:Y:S01]  /*0110*/  LDG.E R8, desc[UR6][R4.64+0x4] ;  /* 0x0000040604087981 */ /* 0x000162000c1e1900 */
[----:B------:R-:W-:Y:S01]  /*0120*/  UISETP.GE.U32.AND UP0, UPT, UR4, 0x8, UPT ;  /* 0x000000080400788c */ /* 0x000fe2000bf06070 */
[----:B------:R-:W-:Y:S01]  /*0130*/  MOV R0, RZ ;  /* 0x000000ff00007202 */ /* 0x000fe20000000f00 */
[----:B------:R-:W-:Y:S01]  /*0140*/  ULOP3.LUT UR5, UR4, 0x7, URZ, 0xc0, !UPT ;  /* 0x0000000704057892 */ /* 0x000fe2000f8ec0ff */
[----:B------:R-:W-:-:S06]  /*0150*/  MOV R2, RZ ;  /* 0x000000ff00027202 */ /* 0x000fcc0000000f00 */
[----:B0-----:R-:W-:Y:S05]  /*0160*/  BRA.U !UP0, `(.L_x_1) ;  /* 0x0000000d08687547 */ /* 0x001fea000b800000 */
[----:B------:R-:W0:Y:S01]  /*0170*/  LDC.64 R10, c[0x0][0x380] ;  /* 0x0000e000ff0a7b82 */ /* 0x000e220000000a00 */
[----:B------:R-:W-:Y:S01]  /*0180*/  ULOP3.LUT UR4, UR4, 0x7ffffff8, URZ, 0xc0, !UPT ;  /* 0x7ffffff804047892 */ /* 0x000fe2000f8ec0ff */
[----:B------:R-:W-:Y:S01]  /*0190*/  MOV R13, RZ ;  /* 0x000000ff000d7202 */ /* 0x000fe20000000f00 */
[----:B------:R-:W-:Y:S01]  /*01a0*/  IMAD.MOV.U32 R2, RZ, RZ, RZ ;  /* 0x000000ffff027224 */ /* 0x000fe200078e00ff */
[----:B------:R-:W1:Y:S03]  /*01b0*/  LDCU UR8, c[0x0][0x3a4] ;  /* 0x00007480ff0877ac */ /* 0x000e660008000800 */
[----:B------:R-:W-:-:S07]  /*01c0*/  MOV R0, UR4 ;  /* 0x0000000400007c02 */ /* 0x000fce0008000f00 */
.L_x_26:
[----:B------:R-:W-:-:S05]  /*01d0*/  SHF.L.U32 R15, R13, 0x1, RZ ;  /* 0x000000010d0f7819 */ /* 0x000fca00000006ff */
[----:B0-----:R-:W-:-:S05]  /*01e0*/  IMAD.WIDE.U32 R14, R15, 0x4, R10 ;  /* 0x000000040f0e7825 */ /* 0x001fca00078e000a */
[----:B------:R-:W2:Y:S04]  /*01f0*/  LDG.E R3, desc[UR6][R14.64+0x4] ;  /* 0x000004060e037981 */ /* 0x000ea8000c1e1900 */
[----:B------:R-:W3:Y:S01]  /*0200*/  LDG.E R6, desc[UR6][R14.64] ;  /* 0x000000060e067981 */ /* 0x000ee2000c1e1900 */
[----:B------:R-:W-:Y:S01]  /*0210*/  BSSY.RECONVERGENT B0, `(.L_x_2) ;  /* 0x0000011000007945 */ /* 0x000fe20003800200 */
[----:B--2--5:R-:W-:Y:S01]  /*0220*/  FADD R3, R8, -R3 ;  /* 0x8000000308037221 */ /* 0x024fe20000000000 */
[----:B---3--:R-:W-:-:S03]  /*0230*/  FADD R6, R9, -R6 ;  /* 0x8000000609067221 */ /* 0x008fc60000000000 */
[----:B------:R-:W-:-:S04]  /*0240*/  FMUL R3, R3, R3 ;  /* 0x0000000303037220 */ /* 0x000fc80000400000 */
[----:B------:R-:W-:-:S04]  /*0250*/  FFMA R6, R6, R6, R3 ;  /* 0x0000000606067223 */ /* 0x000fc80000000003 */
[----:B------:R0:W2:Y:S01]  /*0260*/  MUFU.RSQ R7, R6 ;  /* 0x0000000600077308 */ /* 0x0000a20000001400 */
[----:B------:R-:W-:-:S04]  /*0270*/  IADD3 R3, PT, PT, R6, -0xd000000, RZ ;  /* 0xf300000006037810 */ /* 0x000fc80007ffe0ff */
[----:B------:R-:W-:-:S13]  /*0280*/  ISETP.GT.U32.AND P0, PT, R3, 0x727fffff, PT ;  /* 0x727fffff0300780c */ /* 0x000fda0003f04070 */
[----:B0-2---:R-:W-:Y:S05]  /*0290*/  @!P0 BRA `(.L_x_3) ;  /* 0x0000000000108947 */ /* 0x005fea0003800000 */
[----:B------:R-:W-:Y:S02]  /*02a0*/  MOV R3, R6 ;  /* 0x0000000600037202 */ /* 0x000fe40000000f00 */
[----:B------:R-:W-:-:S07]  /*02b0*/  MOV R6, 0x2d0 ;  /* 0x000002d000067802 */ /* 0x000fce0000000f00 */
[----:B-1----:R-:W-:Y:S05]  /*02c0*/  CALL.REL.NOINC `($__internal_0_$__cuda_sm20_sqrt_rn_f32_slowpath) ;  /* 0x0000002400e87944 */ /* 0x002fea0003c00000 */
[----:B------:R-:W-:Y:S05]  /*02d0*/  BRA `(.L_x_4) ;  /* 0x0000000000107947 */ /* 0x000fea0003800000 */
.L_x_3:
[----:B------:R-:W-:Y:S01]  /*02e0*/  FMUL.FTZ R3, R6, R7 ;  /* 0x0000000706037220 */ /* 0x000fe20000410000 */
[----:B------:R-:W-:-:S03]  /*02f0*/  FMUL.FTZ R7, R7, 0.5 ;  /* 0x3f00000007077820 */ /* 0x000fc60000410000 */
[----:B------:R-:W-:-:S04]  /*0300*/  FFMA R6, -R3, R3, R6 ;  /* 0x0000000303067223 */ /* 0x000fc80000000106 */
[----:B------:R-:W-:-:S07]  /*0310*/  FFMA R3, R6, R7, R3 ;  /* 0x0000000706037223 */ /* 0x000fce0000000003 */
.L_x_4:
[----:B-1----:R-:W-:Y:S05]  /*0320*/  BSYNC.RECONVERGENT B0 ;  /* 0x0000000000007941 */ /* 0x002fea0003800200 */
.L_x_2:
[----:B------:R-:W2:Y:S04]  /*0330*/  LDG.E R7, desc[UR6][R14.64+0xc] ;  /* 0x00000c060e077981 */ /* 0x000ea8000c1e1900 */
[----:B------:R-:W3:Y:S01]  /*0340*/  LDG.E R16, desc[UR6][R14.64+0x8] ;  /* 0x000008060e107981 */ /* 0x000ee2000c1e1900 */
[----:B------:R-:W-:Y:S01]  /*0350*/  FSETP.GEU.AND P0, PT, R3, UR8, PT ;  /* 0x0000000803007c0b */ /* 0x000fe2000bf0e000 */
[----:B------:R-:W-:-:S12]  /*0360*/  BSSY.RECONVERGENT B0, `(.L_x_5) ;  /* 0x0000015000007945 */ /* 0x000fd80003800200 */
[----:B------:R-:W-:Y:S02]  /*0370*/  @!P0 I2FP.F32.U32 R3, R13 ;  /* 0x0000000d00038245 */ /* 0x000fe40000201000 */
[C---:B------:R-:W-:Y:S01]  /*0380*/  @!P0 LEA R6, R2.reuse, R1, 0x2 ;  /* 0x0000000102068211 */ /* 0x040fe200078e10ff */
[----:B------:R-:W-:-:S04]  /*0390*/  @!P0 VIADD R2, R2, 0x1 ;  /* 0x0000000102028836 */ /* 0x000fc80000000000 */
[----:B------:R0:W-:Y:S01]  /*03a0*/  @!P0 STL [R6], R3 ;  /* 0x0000000306008387 */ /* 0x0001e20000100800 */
[----:B--2---:R-:W-:Y:S01]  /*03b0*/  FADD R7, R8, -R7 ;  /* 0x8000000708077221 */ /* 0x004fe20000000000 */
[----:B---3--:R-:W-:-:S03]  /*03c0*/  FADD R16, R9, -R16 ;  /* 0x8000001009107221 */ /* 0x008fc60000000000 */
[----:B------:R-:W-:-:S04]  /*03d0*/  FMUL R7, R7, R7 ;  /* 0x0000000707077220 */ /* 0x000fc80000400000 */
[----:B------:R-:W-:-:S04]  /*03e0*/  FFMA R16, R16, R16, R7 ;  /* 0x0000001010107223 */ /* 0x000fc80000000007 */
[----:B------:R0:W1:Y:S01]  /*03f0*/  MUFU.RSQ R17, R16 ;  /* 0x0000001000117308 */ /* 0x0000620000001400 */
[----:B------:R-:W-:-:S04]  /*0400*/  IADD3 R7, PT, PT, R16, -0xd000000, RZ ;  /* 0xf300000010077810 */ /* 0x000fc80007ffe0ff */
[----:B------:R-:W-:-:S13]  /*0410*/  ISETP.GT.U32.AND P1, PT, R7, 0x727fffff, PT ;  /* 0x727fffff0700780c */ /* 0x000fda0003f24070 */
[----:B01----:R-:W-:Y:S05]  /*0420*/  @!P1 BRA `(.L_x_6) ;  /* 0x0000000000109947 */ /* 0x003fea0003800000 */
[----:B------:R-:W-:Y:S02]  /*0430*/  MOV R3, R16 ;  /* 0x0000001000037202 */ /* 0x000fe40000000f00 */
[----:B------:R-:W-:-:S07]  /*0440*/  MOV R6, 0x460 ;  /* 0x0000046000067802 */ /* 0x000fce0000000f00 */
[----:B------:R-:W-:Y:S05]  /*0450*/  CALL.REL.NOINC `($__internal_0_$__cuda_sm20_sqrt_rn_f32_slowpath) ;  /* 0x0000002400847944 */ /* 0x000fea0003c00000 */
[----:B------:R-:W-:Y:S05]  /*0460*/  BRA `(.L_x_7) ;  /* 0x0000000000107947 */ /* 0x000fea0003800000 */
.L_x_6:
[----:B------:R-:W-:Y:S01]  /*0470*/  FMUL.FTZ R3, R16, R17 ;  /* 0x0000001110037220 */ /* 0x000fe20000410000 */
[----:B------:R-:W-:-:S03]  /*0480*/  FMUL.FTZ R7, R17, 0.5 ;  /* 0x3f00000011077820 */ /* 0x000fc60000410000 */
[----:B------:R-:W-:-:S04]  /*0490*/  FFMA R6, -R3, R3, R16 ;  /* 0x0000000303067223 */ /* 0x000fc80000000110 */
[----:B------:R-:W-:-:S07]  /*04a0*/  FFMA R3, R6, R7, R3 ;  /* 0x0000000706037223 */ /* 0x000fce0000000003 */
.L_x_7:
[----:B------:R-:W-:Y:S05]  /*04b0*/  BSYNC.RECONVERGENT B0 ;  /* 0x0000000000007941 */ /* 0x000fea0003800200 */
.L_x_5:
[----:B------:R-:W2:Y:S04]  /*04c0*/  LDG.E R7, desc[UR6][R14.64+0x14] ;  /* 0x000014060e077981 */ /* 0x000ea8000c1e1900 */
[----:B------:R-:W3:Y:S01]  /*04d0*/  LDG.E R6, desc[UR6][R14.64+0x10] ;  /* 0x000010060e067981 */ /* 0x000ee2000c1e1900 */
[----:B------:R-:W-:Y:S01]  /*04e0*/  FSETP.GEU.AND P0, PT, R3, UR8, PT ;  /* 0x0000000803007c0b */ /* 0x000fe2000bf0e000 */
[----:B------:R-:W-:-:S12]  /*04f0*/  BSSY.RECONVERGENT B0, `(.L_x_8) ;  /* 0x0000016000007945 */ /* 0x000fd80003800200 */
[----:B------:R-:W-:Y:S02]  /*0500*/  @!P0 IADD3 R3, PT, PT, R13, 0x1, RZ ;  /* 0x000000010d038810 */ /* 0x000fe40007ffe0ff */
[C---:B------:R-:W-:Y:S02]  /*0510*/  @!P0 LEA R18, R2.reuse, R1, 0x2 ;  /* 0x0000000102128211 */ /* 0x040fe400078e10ff */
[----:B------:R-:W-:Y:S02]  /*0520*/  @!P0 I2FP.F32.U32 R3, R3 ;  /* 0x0000000300038245 */ /* 0x000fe40000201000 */
[----:B------:R-:W-:-:S03]  /*0530*/  @!P0 IADD3 R2, PT, PT, R2, 0x1, RZ ;  /* 0x0000000102028810 */ /* 0x000fc60007ffe0ff */
        /* <DEDUP_REMOVED lines=13> */
.L_x_9:
[----:B------:R-:W-:Y:S01]  /*0610*/  FMUL.FTZ R3, R16, R7 ;  /* 0x0000000710037220 */ /* 0x000fe20000410000 */
[----:B------:R-:W-:-:S03]  /*0620*/  FMUL.FTZ R7, R7, 0.5 ;  /* 0x3f00000007077820 */ /* 0x000fc60000410000 */
[----:B------:R-:W-:-:S04]  /*0630*/  FFMA R6, -R3, R3, R16 ;  /* 0x0000000303067223 */ /* 0x000fc80000000110 */
[----:B------:R-:W-:-:S07]  /*0640*/  FFMA R3, R6, R7, R3 ;  /* 0x0000000706037223 */ /* 0x000fce0000000003 */
.L_x_10:
[----:B------:R-:W-:Y:S05]  /*0650*/  BSYNC.RECONVERGENT B0 ;  /* 0x0000000000007941 */ /* 0x000fea0003800200 */
.L_x_8:
[----:B------:R-:W2:Y:S04]  /*0660*/  LDG.E R7, desc[UR6][R14.64+0x1c] ;  /* 0x00001c060e077981 */ /* 0x000ea8000c1e1900 */
[----:B------:R-:W3:Y:S01]  /*0670*/  LDG.E R6, desc[UR6][R14.64+0x18] ;  /* 0x000018060e067981 */ /* 0x000ee2000c1e1900 */
[----:B------:R-:W-:Y:S01]  /*0680*/  FSETP.GEU.AND P0, PT, R3, UR8, PT ;  /* 0x0000000803007c0b */ /* 0x000fe2000bf0e000 */
[----:B------:R-:W-:-:S12]  /*0690*/  BSSY.RECONVERGENT B0, `(.L_x_11) ;  /* 0x0000016000007945 */ /* 0x000fd80003800200 */
[----:B------:R-:W-:Y:S01]  /*06a0*/  @!P0 VIADD R3, R13, 0x2 ;  /* 0x000000020d038836 */ /* 0x000fe20000000000 */
[C---:B------:R-:W-:Y:S02]  /*06b0*/  @!P0 LEA R18, R2.reuse, R1, 0x2 ;  /* 0x0000000102128211 */ /* 0x040fe400078e10ff */
[----:B------:R-:W-:Y:S02]  /*06c0*/  @!P0 IADD3 R2, PT, PT, R2, 0x1, RZ ;  /* 0x0000000102028810 */ /* 0x000fe40007ffe0ff */
[----:B------:R-:W-:-:S05]  /*06d0*/  @!P0 I2FP.F32.U32 R3, R3 ;  /* 0x0000000300038245 */ /* 0x000fca0000201000 */
        /* <DEDUP_REMOVED lines=13> */
.L_x_12:
[----:B------:R-:W-:Y:S01]  /*07b0*/  FMUL.FTZ R3, R16, R7 ;  /* 0x0000000710037220 */ /* 0x000fe20000410000 */
[----:B------:R-:W-:-:S03]  /*07c0*/  FMUL.FTZ R7, R7, 0.5 ;  /* 0x3f00000007077820 */ /* 0x000fc60000410000 */
[----:B------:R-:W-:-:S04]  /*07d0*/  FFMA R6, -R3, R3, R16 ;  /* 0x0000000303067223 */ /* 0x000fc80000000110 */
[----:B------:R-:W-:-:S07]  /*07e0*/  FFMA R3, R6, R7, R3 ;  /* 0x0000000706037223 */ /* 0x000fce0000000003 */
.L_x_13:
[----:B------:R-:W-:Y:S05]  /*07f0*/  BSYNC.RECONVERGENT B0 ;  /* 0x0000000000007941 */ /* 0x000fea0003800200 */
.L_x_11:
        /* <DEDUP_REMOVED lines=13> */
[----:B------:R-:W-:Y:S01]  /*08d0*/  VIADD R6, R16, 0xf3000000 ;  /* 0xf300000010067836 */ /* 0x000fe20000000000 */
[----:B------:R0:W1:Y:S04]  /*08e0*/  MUFU.RSQ R7, R16 ;  /* 0x0000001000077308 */ /* 0x0000680000001400 */
[----:B------:R-:W-:-:S13]  /*08f0*/  ISETP.GT.U32.AND P1, PT, R6, 0x727fffff, PT ;  /* 0x727fffff0600780c */ /* 0x000fda0003f24070 */
[----:B01----:R-:W-:Y:S05]  /*0900*/  @!P1 BRA `(.L_x_15) ;  /* 0x0000000000109947 */ /* 0x003fea0003800000 */
[----:B------:R-:W-:Y:S02]  /*0910*/  MOV R3, R16 ;  /* 0x0000001000037202 */ /* 0x000fe40000000f00 */
[----:B------:R-:W-:-:S07]  /*0920*/  MOV R6, 0x940 ;  /* 0x0000094000067802 */ /* 0x000fce0000000f00 */
[----:B------:R-:W-:Y:S05]  /*0930*/  CALL.REL.NOINC `($__internal_0_$__cuda_sm20_sqrt_rn_f32_slowpath) ;  /* 0x00000020004c7944 */ /* 0x000fea0003c00000 */
[----:B------:R-:W-:Y:S05]  /*0940*/  BRA `(.L_x_16) ;  /* 0x0000000000107947 */ /* 0x000fea0003800000 */
.L_x_15:
[----:B------:R-:W-:Y:S01]  /*0950*/  FMUL.FTZ R3, R16, R7 ;  /* 0x0000000710037220 */ /* 0x000fe20000410000 */
[----:B------:R-:W-:-:S03]  /*0960*/  FMUL.FTZ R7, R7, 0.5 ;  /* 0x3f00000007077820 */ /* 0x000fc60000410000 */
[----:B------:R-:W-:-:S04]  /*0970*/  FFMA R6, -R3, R3, R16 ;  /* 0x0000000303067223 */ /* 0x000fc80000000110 */
[----:B------:R-:W-:-:S07]  /*0980*/  FFMA R3, R6, R7, R3 ;  /* 0x0000000706037223 */ /* 0x000fce0000000003 */
.L_x_16:
[----:B------:R-:W-:Y:S05]  /*0990*/  BSYNC.RECONVERGENT B0 ;  /* 0x0000000000007941 */ /* 0x000fea0003800200 */
.L_x_14:
        /* <DEDUP_REMOVED lines=17> */
[----:B------:R-:W-:Y:S01]  /*0ab0*/  IMAD.MOV.U32 R3, RZ, RZ, R16 ;  /* 0x000000ffff037224 */ /* 0x000fe200078e0010 */
[----:B------:R-:W-:-:S07]  /*0ac0*/  MOV R6, 0xae0 ;  /* 0x00000ae000067802 */ /* 0x000fce0000000f00 */
[----:B------:R-:W-:Y:S05]  /*0ad0*/  CALL.REL.NOINC `($__internal_0_$__cuda_sm20_sqrt_rn_f32_slowpath) ;  /* 0x0000001c00e47944 */ /* 0x000fea0003c00000 */
[----:B------:R-:W-:Y:S05]  /*0ae0*/  BRA `(.L_x_19) ;  /* 0x0000000000107947 */ /* 0x000fea0003800000 */
.L_x_18:
[----:B------:R-:W-:Y:S01]  /*0af0*/  FMUL.FTZ R3, R16, R7 ;  /* 0x0000000710037220 */ /* 0x000fe20000410000 */
[----:B------:R-:W-:-:S03]  /*0b00*/  FMUL.FTZ R7, R7, 0.5 ;  /* 0x3f00000007077820 */ /* 0x000fc60000410000 */
[----:B------:R-:W-:-:S04]  /*0b10*/  FFMA R6, -R3, R3, R16 ;  /* 0x0000000303067223 */ /* 0x000fc80000000110 */
[----:B------:R-:W-:-:S07]  /*0b20*/  FFMA R3, R6, R7, R3 ;  /* 0x0000000706037223 */ /* 0x000fce0000000003 */
.L_x_19:
[----:B------:R-:W-:Y:S05]  /*0b30*/  BSYNC.RECONVERGENT B0 ;  /* 0x0000000000007941 */ /* 0x000fea0003800200 */
.L_x_17:
        /* <DEDUP_REMOVED lines=21> */
.L_x_21:
[----:B------:R-:W-:Y:S01]  /*0c90*/  FMUL.FTZ R3, R16, R7 ;  /* 0x0000000710037220 */ /* 0x000fe20000410000 */
[----:B------:R-:W-:-:S03]  /*0ca0*/  FMUL.FTZ R7, R7, 0.5 ;  /* 0x3f00000007077820 */ /* 0x000fc60000410000 */
[----:B------:R-:W-:-:S04]  /*0cb0*/  FFMA R6, -R3, R3, R16 ;  /* 0x0000000303067223 */ /* 0x000fc80000000110 */
[----:B------:R-:W-:-:S07]  /*0cc0*/  FFMA R3, R6, R7, R3 ;  /* 0x0000000706037223 */ /* 0x000fce0000000003 */
.L_x_22:
[----:B------:R-:W-:Y:S05]  /*0cd0*/  BSYNC.RECONVERGENT B0 ;  /* 0x0000000000007941 */ /* 0x000fea0003800200 */
.L_x_20:
[----:B------:R-:W2:Y:S04]  /*0ce0*/  LDG.E R7, desc[UR6][R14.64+0x3c] ;  /* 0x00003c060e077981 */ /* 0x000ea8000c1e1900 */
[----:B------:R-:W3:Y:S01]  /*0cf0*/  LDG.E R6, desc[UR6][R14.64+0x38] ;  /* 0x000038060e067981 */ /* 0x000ee2000c1e1900 */
[----:B------:R-:W-:Y:S01]  /*0d00*/  FSETP.GEU.AND P0, PT, R3, UR8, PT ;  /* 0x0000000803007c0b */ /* 0x000fe2000bf0e000 */
[----:B------:R-:W-:-:S12]  /*0d10*/  BSSY.RECONVERGENT B0, `(.L_x_23) ;  /* 0x0000016000007945 */ /* 0x000fd80003800200 */
[----:B------:R-:W-:Y:S01]  /*0d20*/  @!P0 IADD3 R3, PT, PT, R13, 0x6, RZ ;  /* 0x000000060d038810 */ /* 0x000fe20007ffe0ff */
[C---:B------:R-:W-:Y:S01]  /*0d30*/  @!P0 IMAD R18, R2.reuse, 0x4, R1 ;  /* 0x0000000402128824 */ /* 0x040fe200078e0201 */
        /* <DEDUP_REMOVED lines=15> */
.L_x_24:
[----:B------:R-:W-:Y:S01]  /*0e30*/  FMUL.FTZ R3, R16, R7 ;  /* 0x0000000710037220 */ /* 0x000fe20000410000 */
[----:B------:R-:W-:-:S03]  /*0e40*/  FMUL.FTZ R7, R7, 0.5 ;  /* 0x3f00000007077820 */ /* 0x000fc60000410000 */
[----:B------:R-:W-:-:S04]  /*0e50*/  FFMA R6, -R3, R3, R16 ;  /* 0x0000000303067223 */ /* 0x000fc80000000110 */
[----:B------:R-:W-:-:S07]  /*0e60*/  FFMA R3, R6, R7, R3 ;  /* 0x0000000706037223 */ /* 0x000fce0000000003 */
.L_x_25:
[----:B------:R-:W-:Y:S05]  /*0e70*/  BSYNC.RECONVERGENT B0 ;  /* 0x0000000000007941 */ /* 0x000fea0003800200 */
.L_x_23:
[----:B------:R-:W-:-:S13]  /*0e80*/  FSETP.GEU.AND P0, PT, R3, UR8, PT ;  /* 0x0000000803007c0b */ /* 0x000fda000bf0e000 */
[C---:B------:R-:W-:Y:S02]  /*0e90*/  @!P0 IADD3 R3, PT, PT, R13.reuse, 0x7, RZ ;  /* 0x000000070d038810 */ /* 0x040fe40007ffe0ff */
[C---:B------:R-:W-:Y:S01]  /*0ea0*/  @!P0 LEA R6, R2.reuse, R1, 0x2 ;  /* 0x0000000102068211 */ /* 0x040fe200078e10ff */
[----:B------:R-:W-:Y:S01]  /*0eb0*/  @!P0 VIADD R2, R2, 0x1 ;  /* 0x0000000102028836 */ /* 0x000fe20000000000 */
[----:B------:R-:W-:Y:S02]  /*0ec0*/  @!P0 I2FP.F32.U32 R3, R3 ;  /* 0x0000000300038245 */ /* 0x000fe40000201000 */
[----:B------:R-:W-:-:S03]  /*0ed0*/  IADD3 R13, PT, PT, R13, 0x8, RZ ;  /* 0x000000080d0d7810 */ /* 0x000fc60007ffe0ff */
[----:B------:R2:W-:Y:S01]  /*0ee0*/  @!P0 STL [R6], R3 ;  /* 0x0000000306008387 */ /* 0x0005e20000100800 */
[----:B------:R-:W-:-:S13]  /*0ef0*/  ISETP.NE.AND P1, PT, R13, R0, PT ;  /* 0x000000000d00720c */ /* 0x000fda0003f25270 */
[----:B--2---:R-:W-:Y:S05]  /*0f00*/  @P1 BRA `(.L_x_26) ;  /* 0xfffffff000b01947 */ /* 0x004fea000383ffff */
.L_x_1:
[----:B------:R-:W-:-:S09]  /*0f10*/  UISETP.NE.AND UP0, UPT, UR5, URZ, UPT ;  /* 0x000000ff0500728c */ /* 0x000fd2000bf05270 */
[----:B------:R-:W-:Y:S05]  /*0f20*/  BRA.U !UP0, `(.L_x_0) ;  /* 0x0000000d08447547 */ /* 0x000fea000b800000 */
[----:B------:R-:W0:Y:S01]  /*0f30*/  LDCU UR4, c[0x0][0x3a0] ;  /* 0x00007400ff0477ac */ /* 0x000e220008000800 */
[----:B------:R-:W-:Y:S02]  /*0f40*/  UISETP.GE.U32.AND UP0, UPT, UR5, 0x4, UPT ;  /* 0x000000040500788c */ /* 0x000fe4000bf06070 */
[----:B0-----:R-:W-:-:S07]  /*0f50*/  ULOP3.LUT UR4, UR4, 0x3, URZ, 0xc0, !UPT ;  /* 0x0000000304047892 */ /* 0x001fce000f8ec0ff */
[----:B------:R-:W-:Y:S05]  /*0f60*/  BRA.U !UP0, `(.L_x_27) ;  /* 0x0000000508bc7547 */ /* 0x000fea000b800000 */
[----:B------:R-:W0:Y:S01]  /*0f70*/  LDC.64 R10, c[0x0][0x380] ;  /* 0x0000e000ff0a7b82 */ /* 0x000e220000000a00 */
        /* <DEDUP_REMOVED lines=17> */
.L_x_29:
[----:B------:R-:W-:Y:S01]  /*1090*/  FMUL.FTZ R3, R6, R7 ;  /* 0x0000000706037220 */ /* 0x000fe20000410000 */
[----:B------:R-:W-:-:S03]  /*10a0*/  FMUL.FTZ R7, R7, 0.5 ;  /* 0x3f00000007077820 */ /* 0x000fc60000410000 */
[----:B------:R-:W-:-:S04]  /*10b0*/  FFMA R6, -R3, R3, R6 ;  /* 0x0000000303067223 */ /* 0x000fc80000000106 */
[----:B------:R-:W-:-:S07]  /*10c0*/  FFMA R3, R6, R7, R3 ;  /* 0x0000000706037223 */ /* 0x000fce0000000003 */
.L_x_30:
[----:B------:R-:W-:Y:S05]  /*10d0*/  BSYNC.RECONVERGENT B0 ;  /* 0x0000000000007941 */ /* 0x000fea0003800200 */
.L_x_28:
[----:B------:R-:W2:Y:S01]  /*10e0*/  LDG.E R7, desc[UR6][R10.64+0xc] ;  /* 0x00000c060a077981 */ /* 0x000ea2000c1e1900 */
[----:B------:R-:W0:Y:S03]  /*10f0*/  LDCU UR5, c[0x0][0x3a4] ;  /* 0x00007480ff0577ac */ /* 0x000e260008000800 */
[----:B------:R-:W3:Y:S01]  /*1100*/  LDG.E R6, desc[UR6][R10.64+0x8] ;  /* 0x000008060a067981 */ /* 0x000ee2000c1e1900 */
[----:B------:R-:W-:Y:S01]  /*1110*/  BSSY.RECONVERGENT B0, `(.L_x_31) ;  /* 0x0000016000007945 */ /* 0x000fe20003800200 */
[----:B0-----:R-:W-:-:S13]  /*1120*/  FSETP.GEU.AND P0, PT, R3, UR5, PT ;  /* 0x0000000503007c0b */ /* 0x001fda000bf0e000 */
[----:B------:R-:W-:Y:S02]  /*1130*/  @!P0 I2FP.F32.U32 R3, R0 ;  /* 0x0000000000038245 */ /* 0x000fe40000201000 */
[C---:B------:R-:W-:Y:S02]  /*1140*/  @!P0 LEA R16, R2.reuse, R1, 0x2 ;  /* 0x0000000102108211 */ /* 0x040fe400078e10ff */
        /* <DEDUP_REMOVED lines=14> */
.L_x_32:
[----:B------:R-:W-:Y:S01]  /*1230*/  FMUL.FTZ R3, R14, R7 ;  /* 0x000000070e037220 */ /* 0x000fe20000410000 */
[----:B------:R-:W-:-:S03]  /*1240*/  FMUL.FTZ R7, R7, 0.5 ;  /* 0x3f00000007077820 */ /* 0x000fc60000410000 */
[----:B------:R-:W-:-:S04]  /*1250*/  FFMA R6, -R3, R3, R14 ;  /* 0x0000000303067223 */ /* 0x000fc8000000010e */
[----:B------:R-:W-:-:S07]  /*1260*/  FFMA R3, R6, R7, R3 ;  /* 0x0000000706037223 */ /* 0x000fce0000000003 */
.L_x_33:
[----:B------:R-:W-:Y:S05]  /*1270*/  BSYNC.RECONVERGENT B0 ;  /* 0x0000000000007941 */ /* 0x000fea0003800200 */
.L_x_31:
[----:B------:R-:W2:Y:S01]  /*1280*/  LDG.E R7, desc[UR6][R10.64+0x14] ;  /* 0x000014060a077981 */ /* 0x000ea2000c1e1900 */
[----:B------:R-:W0:Y:S03]  /*1290*/  LDCU UR5, c[0x0][0x3a4] ;  /* 0x00007480ff0577ac */ /* 0x000e260008000800 */
[----:B------:R-:W3:Y:S01]  /*12a0*/  LDG.E R6, desc[UR6][R10.64+0x10] ;  /* 0x000010060a067981 */ /* 0x000ee2000c1e1900 */
[----:B------:R-:W-:Y:S01]  /*12b0*/  BSSY.RECONVERGENT B0, `(.L_x_34) ;  /* 0x0000017000007945 */ /* 0x000fe20003800200 */
[----:B0-----:R-:W-:-:S13]  /*12c0*/  FSETP.GEU.AND P0, PT, R3, UR5, PT ;  /* 0x0000000503007c0b */ /* 0x001fda000bf0e000 */
        /* <DEDUP_REMOVED lines=17> */
.L_x_35:
[----:B------:R-:W-:Y:S01]  /*13e0*/  FMUL.FTZ R3, R14, R7 ;  /* 0x000000070e037220 */ /* 0x000fe20000410000 */
[----:B------:R-:W-:-:S03]  /*13f0*/  FMUL.FTZ R7, R7, 0.5 ;  /* 0x3f00000007077820 */ /* 0x000fc60000410000 */
[----:B------:R-:W-:-:S04]  /*1400*/  FFMA R6, -R3, R3, R14 ;  /* 0x0000000303067223 */ /* 0x000fc8000000010e */
[----:B------:R-:W-:-:S07]  /*1410*/  FFMA R3, R6, R7, R3 ;  /* 0x0000000706037223 */ /* 0x000fce0000000003 */
.L_x_36:
[----:B------:R-:W-:Y:S05]  /*1420*/  BSYNC.RECONVERGENT B0 ;  /* 0x0000000000007941 */ /* 0x000fea0003800200 */
.L_x_34:
        /* <DEDUP_REMOVED lines=22> */
.L_x_38:
[----:B------:R-:W-:Y:S01]  /*1590*/  FMUL.FTZ R3, R14, R7 ;  /* 0x000000070e037220 */ /* 0x000fe20000410000 */
[----:B------:R-:W-:-:S03]  /*15a0*/  FMUL.FTZ R7, R7, 0.5 ;  /* 0x3f00000007077820 */ /* 0x000fc60000410000 */
[----:B------:R-:W-:-:S04]  /*15b0*/  FFMA R6, -R3, R3, R14 ;  /* 0x0000000303067223 */ /* 0x000fc8000000010e */
[----:B------:R-:W-:-:S07]  /*15c0*/  FFMA R3, R6, R7, R3 ;  /* 0x0000000706037223 */ /* 0x000fce0000000003 */
.L_x_39:
[----:B------:R-:W-:Y:S05]  /*15d0*/  BSYNC.RECONVERGENT B0 ;  /* 0x0000000000007941 */ /* 0x000fea0003800200 */
.L_x_37:
[----:B------:R-:W0:Y:S02]  /*15e0*/  LDCU UR5, c[0x0][0x3a4] ;  /* 0x00007480ff0577ac */ /* 0x000e240008000800 */
[----:B0-----:R-:W-:-:S13]  /*15f0*/  FSETP.GEU.AND P0, PT, R3, UR5, PT ;  /* 0x0000000503007c0b */ /* 0x001fda000bf0e000 */
[----:B------:R-:W-:Y:S02]  /*1600*/  @!P0 IADD3 R3, PT, PT, R0, 0x3, RZ ;  /* 0x0000000300038810 */ /* 0x000fe40007ffe0ff */
[C---:B------:R-:W-:Y:S02]  /*1610*/  @!P0 LEA R6, R2.reuse, R1, 0x2 ;  /* 0x0000000102068211 */ /* 0x040fe400078e10ff */
[----:B------:R-:W-:Y:S02]  /*1620*/  @!P0 I2FP.F32.U32 R3, R3 ;  /* 0x0000000300038245 */ /* 0x000fe40000201000 */
[----:B------:R-:W-:Y:S02]  /*1630*/  @!P0 IADD3 R2, PT, PT, R2, 0x1, RZ ;  /* 0x0000000102028810 */ /* 0x000fe40007ffe0ff */
[----:B------:R-:W-:Y:S01]  /*1640*/  IADD3 R0, PT, PT, R0, 0x4, RZ ;  /* 0x0000000400007810 */ /* 0x000fe20007ffe0ff */
[----:B------:R0:W-:Y:S06]  /*1650*/  @!P0 STL [R6], R3 ;  /* 0x0000000306008387 */ /* 0x0001ec0000100800 */
.L_x_27:
[----:B------:R-:W-:-:S09]  /*1660*/  UISETP.NE.AND UP0, UPT, UR4, URZ, UPT ;  /* 0x000000ff0400728c */ /* 0x000fd2000bf05270 */
[----:B------:R-:W-:Y:S05]  /*1670*/  BRA.U !UP0, `(.L_x_0) ;  /* 0x0000000508707547 */ /* 0x000fea000b800000 */
[----:B------:R-:W-:-:S09]  /*1680*/  UISETP.NE.AND UP0, UPT, UR4, 0x1, UPT ;  /* 0x000000010400788c */ /* 0x000fd2000bf05270 */
[----:B------:R-:W-:Y:S05]  /*1690*/  BRA.U !UP0, `(.L_x_40) ;  /* 0x0000000108e47547 */ /* 0x000fea000b800000 */
[----:B------:R-:W1:Y:S01]  /*16a0*/  LDC.64 R10, c[0x0][0x380] ;  /* 0x0000e000ff0a7b82 */ /* 0x000e620000000a00 */
[----:B0-----:R-:W-:-:S05]  /*16b0*/  SHF.L.U32 R3, R0, 0x1, RZ ;  /* 0x0000000100037819 */ /* 0x001fca00000006ff */
[----:B-1----:R-:W-:-:S05]  /*16c0*/  IMAD.WIDE.U32 R10, R3, 0x4, R10 ;  /* 0x00000004030a7825 */ /* 0x002fca00078e000a */
[----:B------:R-:W2:Y:S04]  /*16d0*/  LDG.E R3, desc[UR6][R10.64+0x4] ;  /* 0x000004060a037981 */ /* 0x000ea8000c1e1900 */
[----:B------:R-:W3:Y:S01]  /*16e0*/  LDG.E R6, desc[UR6][R10.64] ;  /* 0x000000060a067981 */ /* 0x000ee2000c1e1900 */
[----:B------:R-:W-:Y:S01]  /*16f0*/  BSSY.RECONVERGENT B0, `(.L_x_41) ;  /* 0x0000011000007945 */ /* 0x000fe20003800200 */
[----:B--2--5:R-:W-:Y:S01]  /*1700*/  FADD R3, R8, -R3 ;  /* 0x8000000308037221 */ /* 0x024fe20000000000 */
        /* <DEDUP_REMOVED lines=11> */
.L_x_42:
[----:B------:R-:W-:Y:S01]  /*17c0*/  FMUL.FTZ R3, R6, R7 ;  /* 0x0000000706037220 */ /* 0x000fe20000410000 */
[----:B------:R-:W-:-:S03]  /*17d0*/  FMUL.FTZ R7, R7, 0.5 ;  /* 0x3f00000007077820 */ /* 0x000fc60000410000 */
[----:B------:R-:W-:-:S04]  /*17e0*/  FFMA R6, -R3, R3, R6 ;  /* 0x0000000303067223 */ /* 0x000fc80000000106 */
[----:B------:R-:W-:-:S07]  /*17f0*/  FFMA R3, R6, R7, R3 ;  /* 0x0000000706037223 */ /* 0x000fce0000000003 */
.L_x_43:
[----:B------:R-:W-:Y:S05]  /*1800*/  BSYNC.RECONVERGENT B0 ;  /* 0x0000000000007941 */ /* 0x000fea0003800200 */
.L_x_41:
        /* <DEDUP_REMOVED lines=21> */
.L_x_45:
[----:B------:R-:W-:Y:S01]  /*1960*/  FMUL.FTZ R3, R6, R7 ;  /* 0x0000000706037220 */ /* 0x000fe20000410000 */
[----:B------:R-:W-:-:S03]  /*1970*/  FMUL.FTZ R7, R7, 0.5 ;  /* 0x3f00000007077820 */ /* 0x000fc60000410000 */
[----:B------:R-:W-:-:S04]  /*1980*/  FFMA R6, -R3, R3, R6 ;  /* 0x0000000303067223 */ /* 0x000fc80000000106 */
[----:B------:R-:W-:-:S07]  /*1990*/  FFMA R3, R6, R7, R3 ;  /* 0x0000000706037223 */ /* 0x000fce0000000003 */
.L_x_46:
[----:B------:R-:W-:Y:S05]  /*19a0*/  BSYNC.RECONVERGENT B0 ;  /* 0x0000000000007941 */ /* 0x000fea0003800200 */
.L_x_44:
[----:B------:R-:W0:Y:S02]  /*19b0*/  LDCU UR4, c[0x0][0x3a4] ;  /* 0x00007480ff0477ac */ /* 0x000e240008000800 */
[----:B0-----:R-:W-:-:S13]  /*19c0*/  FSETP.GEU.AND P0, PT, R3, UR4, PT ;  /* 0x0000000403007c0b */ /* 0x001fda000bf0e000 */
[----:B------:R-:W-:Y:S02]  /*19d0*/  @!P0 IADD3 R3, PT, PT, R0, 0x1, RZ ;  /* 0x0000000100038810 */ /* 0x000fe40007ffe0ff */
[C---:B------:R-:W-:Y:S01]  /*19e0*/  @!P0 LEA R6, R2.reuse, R1, 0x2 ;  /* 0x0000000102068211 */ /* 0x040fe200078e10ff */
[----:B------:R-:W-:Y:S01]  /*19f0*/  @!P0 VIADD R2, R2, 0x1 ;  /* 0x0000000102028836 */ /* 0x000fe20000000000 */
[----:B------:R-:W-:Y:S02]  /*1a00*/  @!P0 I2FP.F32.U32 R3, R3 ;  /* 0x0000000300038245 */ /* 0x000fe40000201000 */
[----:B------:R-:W-:-:S03]  /*1a10*/  IADD3 R0, PT, PT, R0, 0x2, RZ ;  /* 0x0000000200007810 */ /* 0x000fc60007ffe0ff */
[----:B------:R1:W-:Y:S04]  /*1a20*/  @!P0 STL [R6], R3 ;  /* 0x0000000306008387 */ /* 0x0003e80000100800 */
.L_x_40:
[----:B------:R-:W2:Y:S02]  /*1a30*/  LDCU UR4, c[0x0][0x3a0] ;  /* 0x00007400ff0477ac */ /* 0x000ea40008000800 */
[----:B--2---:R-:W-:-:S04]  /*1a40*/  ULOP3.LUT UR4, UR4, 0x1, URZ, 0xc0, !UPT ;  /* 0x0000000104047892 */ /* 0x004fc8000f8ec0ff */
[----:B------:R-:W-:-:S09]  /*1a50*/  UISETP.NE.U32.AND UP0, UPT, UR4, 0x1, UPT ;  /* 0x000000010400788c */ /* 0x000fd2000bf05070 */
[----:B------:R-:W-:Y:S05]  /*1a60*/  BRA.U UP0, `(.L_x_0) ;  /* 0x0000000100747547 */ /* 0x000fea000b800000 */
[----:B01----:R-:W0:Y:S01]  /*1a70*/  LDC.64 R6, c[0x0][0x380] ;  /* 0x0000e000ff067b82 */ /* 0x003e220000000a00 */
        /* <DEDUP_REMOVED lines=17> */
.L_x_48:
[----:B------:R-:W-:Y:S01]  /*1b90*/  FMUL.FTZ R3, R10, R9 ;  /* 0x000000090a037220 */ /* 0x000fe20000410000 */
[----:B------:R-:W-:-:S03]  /*1ba0*/  FMUL.FTZ R7, R9, 0.5 ;  /* 0x3f00000009077820 */ /* 0x000fc60000410000 */
[----:B------:R-:W-:-:S04]  /*1bb0*/  FFMA R6, -R3, R3, R10 ;  /* 0x0000000303067223 */ /* 0x000fc8000000010a */
[----:B------:R-:W-:-:S07]  /*1bc0*/  FFMA R3, R6, R7, R3 ;  /* 0x0000000706037223 */ /* 0x000fce0000000003 */
.L_x_49:
[----:B------:R-:W-:Y:S05]  /*1bd0*/  BSYNC.RECONVERGENT B0 ;  /* 0x0000000000007941 */ /* 0x000fea0003800200 */
.L_x_47:
[----:B------:R-:W0:Y:S02]  /*1be0*/  LDCU UR4, c[0x0][0x3a4] ;  /* 0x00007480ff0477ac */ /* 0x000e240008000800 */
[----:B0-----:R-:W-:-:S13]  /*1bf0*/  FSETP.GEU.AND P0, PT, R3, UR4, PT ;  /* 0x0000000403007c0b */ /* 0x001fda000bf0e000 */
[----:B------:R-:W-:Y:S02]  /*1c00*/  @!P0 I2FP.F32.U32 R0, R0 ;  /* 0x0000000000008245 */ /* 0x000fe40000201000 */
[C---:B------:R-:W-:Y:S02]  /*1c10*/  @!P0 LEA R3, R2.reuse, R1, 0x2 ;  /* 0x0000000102038211 */ /* 0x040fe400078e10ff */
[----:B------:R-:W-:-:S03]  /*1c20*/  @!P0 IADD3 R2, PT, PT, R2, 0x1, RZ ;  /* 0x0000000102028810 */ /* 0x000fc60007ffe0ff */
[----:B------:R2:W-:Y:S04]  /*1c30*/  @!P0 STL [R3], R0 ;  /* 0x0000000003008387 */ /* 0x0005e80000100800 */
.L_x_0:
[----:B------:R-:W-:Y:S01]  /*1c40*/  ISETP.GE.AND P0, PT, R2, 0x1, PT ;  /* 0x000000010200780c */ /* 0x000fe20003f06270 */
[----:B------:R-:W-:-:S12]  /*1c50*/  BSSY.RECONVERGENT B0, `(.L_x_50) ;  /* 0x0000083000007945 */ /* 0x000fd80003800200 */
[----:B------:R-:W-:Y:S05]  /*1c60*/  @!P0 BRA `(.L_x_51) ;  /* 0x0000000400e48947 */ /* 0x000fea0003800000 */
[----:B01----:R-:W0:Y:S02]  /*1c70*/  LDC.64 R6, c[0x0][0x398] ;  /* 0x0000e600ff067b82 */ /* 0x003e240000000a00 */
[----:B0-----:R-:W-:-:S05]  /*1c80*/  IMAD.WIDE R6, R12, 0x4, R6 ;  /* 0x000000040c067825 */ /* 0x001fca00078e0206 */
[----:B--2---:R0:W5:Y:S04]  /*1c90*/  LDG.E R3, desc[UR6][R6.64] ;  /* 0x0000000606037981 */ /* 0x004168000c1e1900 */
[----:B------:R0:W5:Y:S01]  /*1ca0*/  LDG.E R13, desc[UR6][R6.64+0x4] ;  /* 0x00000406060d7981 */ /* 0x000162000c1e1900 */
[----:B------:R-:W-:Y:S01]  /*1cb0*/  ISETP.GE.U32.AND P0, PT, R2, 0x4, PT ;  /* 0x000000040200780c */ /* 0x000fe20003f06070 */
[----:B------:R-:W-:Y:S01]  /*1cc0*/  BSSY.RECONVERGENT B1, `(.L_x_52) ;  /* 0x0000030000017945 */ /* 0x000fe20003800200 */
[----:B------:R-:W-:-:S11]  /*1cd0*/  HFMA2 R16, -RZ, RZ, 0, 0 ;  /* 0x00000000ff107431 */ /* 0x000fd600000001ff */
[----:B0-----:R-:W-:Y:S05]  /*1ce0*/  @!P0 BRA `(.L_x_53) ;  /* 0x0000000000b48947 */ /* 0x001fea0003800000 */
[----:B------:R-:W0:Y:S01]  /*1cf0*/  LDC.64 R14, c[0x0][0x388] ;  /* 0x0000e200ff0e7b82 */ /* 0x000e220000000a00 */
[----:B------:R-:W-:Y:S01]  /*1d00*/  LOP3.LUT R16, R2, 0x7ffffffc, RZ, 0xc0, !PT ;  /* 0x7ffffffc02107812 */ /* 0x000fe200078ec0ff */
[----:B------:R-:W-:-:S03]  /*1d10*/  IMAD.MOV.U32 R0, RZ, RZ, R1 ;  /* 0x000000ffff007224 */ /* 0x000fc600078e0001 */
[----:B------:R-:W-:-:S07]  /*1d20*/  IADD3 R17, PT, PT, -R16, RZ, RZ ;  /* 0x000000ff10117210 */ /* 0x000fce0007ffe1ff */
.L_x_54:
[----:B--2--5:R-:W2:Y:S02]  /*1d30*/  LDL.128 R8, [R0] ;  /* 0x0000000000087983 */ /* 0x024ea40000100c00 */
[----:B--2---:R-:W-:-:S04]  /*1d40*/  FADD R20, R8, R8 ;  /* 0x0000000808147221 */ /* 0x004fc80000000000 */
[----:B------:R-:W0:Y:S02]  /*1d50*/  F2I.TRUNC.NTZ R19, R20 ;  /* 0x0000001400137305 */ /* 0x000e24000020f100 */
[----:B0-----:R-:W-:-:S05]  /*1d60*/  IMAD.WIDE R18, R19, 0x4, R14 ;  /* 0x0000000413127825 */ /* 0x001fca00078e020e */
[----:B------:R-:W2:Y:S01]  /*1d70*/  LDG.E R8, desc[UR6][R18.64] ;  /* 0x0000000612087981 */ /* 0x000ea2000c1e1900 */
[----:B------:R-:W-:-:S04]  /*1d80*/  FADD R21, R9, R9 ;  /* 0x0000000909157221 */ /* 0x000fc80000000000 */
[----:B------:R-:W0:Y:S01]  /*1d90*/  F2I.TRUNC.NTZ R9, R21 ;  /* 0x0000001500097305 */ /* 0x000e22000020f100 */
[----:B--2---:R-:W-:-:S05]  /*1da0*/  FADD R3, R8, R3 ;  /* 0x0000000308037221 */ /* 0x004fca0000000000 */
[----:B------:R1:W-:Y:S04]  /*1db0*/  STG.E desc[UR6][R6.64], R3 ;  /* 0x0000000306007986 */ /* 0x0003e8000c101906 */
[----:B------:R-:W2:Y:S02]  /*1dc0*/  LDG.E R8, desc[UR6][R18.64+0x4] ;  /* 0x0000040612087981 */ /* 0x000ea4000c1e1900 */
[----:B--2---:R-:W-:Y:S01]  /*1dd0*/  FADD R13, R8, R13 ;  /* 0x0000000d080d7221 */ /* 0x004fe20000000000 */
[----:B0-----:R-:W-:-:S04]  /*1de0*/  IMAD.WIDE R8, R9, 0x4, R14 ;  /* 0x0000000409087825 */ /* 0x001fc800078e020e */
[----:B------:R0:W-:Y:S04]  /*1df0*/  STG.E desc[UR6][R6.64+0x4], R13 ;  /* 0x0000040d06007986 */ /* 0x0001e8000c101906 */
[----:B------:R-:W2:Y:S01]  /*1e00*/  LDG.E R20, desc[UR6][R8.64] ;  /* 0x0000000608147981 */ /* 0x000ea2000c1e1900 */
[----:B------:R-:W-:-:S04]  /*1e10*/  FADD R10, R10, R10 ;  /* 0x0000000a0a0a7221 */ /* 0x000fc80000000000 */
[----:B------:R-:W3:Y:S01]  /*1e20*/  F2I.TRUNC.NTZ R19, R10 ;  /* 0x0000000a00137305 */ /* 0x000ee2000020f100 */
[----:B--2---:R-:W-:-:S05]  /*1e30*/  FADD R23, R3, R20 ;  /* 0x0000001403177221 */ /* 0x004fca0000000000 */
[----:B------:R-:W-:Y:S04]  /*1e40*/  STG.E desc[UR6][R6.64], R23 ;  /* 0x0000001706007986 */ /* 0x000fe8000c101906 */
[----:B------:R-:W1:Y:S01]  /*1e50*/  LDG.E R20, desc[UR6][R8.64+0x4] ;  /* 0x0000040608147981 */ /* 0x000e62000c1e1900 */
[----:B---3--:R-:W-:-:S04]  /*1e60*/  IMAD.WIDE R18, R19, 0x4, R14 ;  /* 0x0000000413127825 */ /* 0x008fc800078e020e */
[----:B-1----:R-:W-:-:S05]  /*1e70*/  FADD R3, R13, R20 ;  /* 0x000000140d037221 */ /* 0x002fca0000000000 */
[----:B------:R1:W-:Y:S04]  /*1e80*/  STG.E desc[UR6][R6.64+0x4], R3 ;  /* 0x0000040306007986 */ /* 0x0003e8000c101906 */
[----:B------:R-:W0:Y:S01]  /*1e90*/  LDG.E R20, desc[UR6][R18.64] ;  /* 0x0000000612147981 */ /* 0x000e22000c1e1900 */
[----:B------:R-:W-:-:S04]  /*1ea0*/  FADD R21, R11, R11 ;  /* 0x0000000b0b157221 */ /* 0x000fc80000000000 */
[----:B------:R-:W2:Y:S01]  /*1eb0*/  F2I.TRUNC.NTZ R9, R21 ;  /* 0x0000001500097305 */ /* 0x000ea2000020f100 */
[----:B0-----:R-:W-:-:S05]  /*1ec0*/  FADD R13, R23, R20 ;  /* 0x00000014170d7221 */ /* 0x001fca0000000000 */
[----:B------:R0:W-:Y:S04]  /*1ed0*/  STG.E desc[UR6][R6.64], R13 ;  /* 0x0000000d06007986 */ /* 0x0001e8000c101906 */
[----:B------:R-:W3:Y:S01]  /*1ee0*/  LDG.E R20, desc[UR6][R18.64+0x4] ;  /* 0x0000040612147981 */ /* 0x000ee2000c1e1900 */
[----:B--2---:R-:W-:-:S04]  /*1ef0*/  IMAD.WIDE R8, R9, 0x4, R14 ;  /* 0x0000000409087825 */ /* 0x004fc800078e020e */
[----:B---3--:R-:W-:-:S05]  /*1f00*/  FADD R11, R3, R20 ;  /* 0x00000014030b7221 */ /* 0x008fca0000000000 */
[----:B------:R2:W-:Y:S04]  /*1f10*/  STG.E desc[UR6][R6.64+0x4], R11 ;  /* 0x0000040b06007986 */ /* 0x0005e8000c101906 */
[----:B------:R-:W1:Y:S02]  /*1f20*/  LDG.E R10, desc[UR6][R8.64] ;  /* 0x00000006080a7981 */ /* 0x000e64000c1e1900 */
[----:B-1----:R-:W-:-:S05]  /*1f30*/  FADD R3, R13, R10 ;  /* 0x0000000a0d037221 */ /* 0x002fca0000000000 */
[----:B------:R2:W-:Y:S04]  /*1f40*/  STG.E desc[UR6][R6.64], R3 ;  /* 0x0000000306007986 */ /* 0x0005e8000c101906 */
[----:B------:R-:W0:Y:S01]  /*1f50*/  LDG.E R10, desc[UR6][R8.64+0x4] ;  /* 0x00000406080a7981 */ /* 0x000e22000c1e1900 */
[----:B------:R-:W-:Y:S02]  /*1f60*/  IADD3 R17, PT, PT, R17, 0x4, RZ ;  /* 0x0000000411117810 */ /* 0x000fe40007ffe0ff */
[----:B------:R-:W-:Y:S02]  /*1f70*/  IADD3 R0, PT, PT, R0, 0x10, RZ ;  /* 0x0000001000007810 */ /* 0x000fe40007ffe0ff */
[----:B------:R-:W-:Y:S01]  /*1f80*/  ISETP.NE.AND P0, PT, R17, RZ, PT ;  /* 0x000000ff1100720c */ /* 0x000fe20003f05270 */
[----:B0-----:R-:W-:-:S05]  /*1f90*/  FADD R13, R11, R10 ;  /* 0x0000000a0b0d7221 */ /* 0x001fca0000000000 */
[----:B------:R2:W-:Y:S07]  /*1fa0*/  STG.E desc[UR6][R6.64+0x4], R13 ;  /* 0x0000040d06007986 */ /* 0x0005ee000c101906 */
[----:B------:R-:W-:Y:S05]  /*1fb0*/  @P0 BRA `(.L_x_54) ;  /* 0xfffffffc005c0947 */ /* 0x000fea000383ffff */
.L_x_53:
[----:B------:R-:W-:Y:S05]  /*1fc0*/  BSYNC.RECONVERGENT B1 ;  /* 0x0000000000017941 */ /* 0x000fea0003800200 */
.L_x_52:
[----:B-----5:R-:W-:Y:S01]  /*1fd0*/  I2FP.F32.U32 R8, R2 ;  /* 0x0000000200087245 */ /* 0x020fe20000201000 */
[----:B------:R-:W-:Y:S01]  /*1fe0*/  BSSY.RECONVERGENT B1, `(.L_x_55) ;  /* 0x0000017000017945 */ /* 0x000fe20003800200 */
[----:B------:R-:W-:Y:S02]  /*1ff0*/  LOP3.LUT P0, R2, R2, 0x3, RZ, 0xc0, !PT ;  /* 0x0000000302027812 */ /* 0x000fe4000780c0ff */
[----:B------:R-:W0:Y:S02]  /*2000*/  MUFU.RCP R9, R8 ;  /* 0x0000000800097308 */ /* 0x000e240000001000 */
[----:B0-----:R-:W-:-:S04]  /*2010*/  FFMA R0, -R8, R9, 1 ;  /* 0x3f80000008007423 */ /* 0x001fc80000000109 */
[----:B------:R-:W-:-:S05]  /*2020*/  FFMA R0, R9, R0, R9 ;  /* 0x0000000009007223 */ /* 0x000fca0000000009 */
[----:B------:R-:W-:Y:S05]  /*2030*/  @!P0 BRA `(.L_x_56) ;  /* 0x0000000000448947 */ /* 0x000fea0003800000 */
[----:B--2---:R-:W0:Y:S01]  /*2040*/  LDC.64 R10, c[0x0][0x388] ;  /* 0x0000e200ff0a7b82 */ /* 0x004e220000000a00 */
[----:B------:R-:W-:Y:S01]  /*2050*/  IMAD R17, R16, 0x4, R1 ;  /* 0x0000000410117824 */ /* 0x000fe200078e0201 */
[----:B------:R-:W-:-:S07]  /*2060*/  IADD3 R2, PT, PT, -R2, RZ, RZ ;  /* 0x000000ff02027210 */ /* 0x000fce0007ffe1ff */
.L_x_57:
[----:B------:R-:W2:Y:S02]  /*2070*/  LDL R9, [R17] ;  /* 0x0000000011097983 */ /* 0x000ea40000100800 */
[----:B--2---:R-:W-:-:S06]  /*2080*/  FADD R9, R9, R9 ;  /* 0x0000000909097221 */ /* 0x004fcc0000000000 */
[----:B------:R-:W0:Y:S02]  /*2090*/  F2I.TRUNC.NTZ R9, R9 ;  /* 0x0000000900097305 */ /* 0x000e24000020f100 */
[----:B0-----:R-:W-:-:S05]  /*20a0*/  IMAD.WIDE R14, R9, 0x4, R10 ;  /* 0x00000004090e7825 */ /* 0x001fca00078e020a */
[----:B------:R-:W2:Y:S02]  /*20b0*/  LDG.E R16, desc[UR6][R14.64] ;  /* 0x000000060e107981 */ /* 0x000ea4000c1e1900 */
[----:B-12---:R-:W-:-:S05]  /*20c0*/  FADD R3, R16, R3 ;  /* 0x0000000310037221 */ /* 0x006fca0000000000 */
[----:B------:R1:W-:Y:S04]  /*20d0*/  STG.E desc[UR6][R6.64], R3 ;  /* 0x0000000306007986 */ /* 0x0003e8000c101906 */
[----:B------:R-:W2:Y:S01]  /*20e0*/  LDG.E R16, desc[UR6][R14.64+0x4] ;  /* 0x000004060e107981 */ /* 0x000ea2000c1e1900 */
[----:B------:R-:W-:Y:S02]  /*20f0*/  IADD3 R2, PT, PT, R2, 0x1, RZ ;  /* 0x0000000102027810 */ /* 0x000fe40007ffe0ff */
[----:B------:R-:W-:Y:S02]  /*2100*/  IADD3 R17, PT, PT, R17, 0x4, RZ ;  /* 0x0000000411117810 */ /* 0x000fe40007ffe0ff */
[----:B------:R-:W-:Y:S01]  /*2110*/  ISETP.NE.AND P0, PT, R2, RZ, PT ;  /* 0x000000ff0200720c */ /* 0x000fe20003f05270 */
[----:B--2---:R-:W-:-:S05]  /*2120*/  FADD R13, R16, R13 ;  /* 0x0000000d100d7221 */ /* 0x004fca0000000000 */
[----:B------:R1:W-:Y:S07]  /*2130*/  STG.E desc[UR6][R6.64+0x4], R13 ;  /* 0x0000040d06007986 */ /* 0x0003ee000c101906 */
[----:B------:R-:W-:Y:S05]  /*2140*/  @P0 BRA `(.L_x_57) ;  /* 0xfffffffc00c80947 */ /* 0x000fea000383ffff */
.L_x_56:
[----:B------:R-:W-:Y:S05]  /*2150*/  BSYNC.RECONVERGENT B1 ;  /* 0x0000000000017941 */ /* 0x000fea0003800200 */
.L_x_55:
[----:B------:R-:W0:Y:S01]  /*2160*/  FCHK P0, R3, R8 ;  /* 0x0000000803007302 */ /* 0x000e220000000000 */
[----:B------:R-:W-:Y:S01]  /*2170*/  FFMA R9, R0, R3, RZ ;  /* 0x0000000300097223 */ /* 0x000fe200000000ff */
[----:B------:R-:W-:Y:S03]  /*2180*/  BSSY.RECONVERGENT B1, `(.L_x_58) ;  /* 0x0000009000017945 */ /* 0x000fe60003800200 */
[----:B------:R-:W-:-:S04]  /*2190*/  FFMA R2, -R8, R9, R3 ;  /* 0x0000000908027223 */ /* 0x000fc80000000103 */
[----:B------:R-:W-:Y:S01]  /*21a0*/  FFMA R9, R0, R2, R9 ;  /* 0x0000000200097223 */ /* 0x000fe20000000009 */
[----:B0-----:R-:W-:Y:S06]  /*21b0*/  @!P0 BRA `(.L_x_59) ;  /* 0x0000000000148947 */ /* 0x001fec0003800000 */
[----:B------:R-:W-:Y:S01]  /*21c0*/  MOV R2, R3 ;  /* 0x0000000300027202 */ /* 0x000fe20000000f00 */
[----:B-12---:R-:W-:Y:S01]  /*21d0*/  IMAD.MOV.U32 R3, RZ, RZ, R8 ;  /* 0x000000ffff037224 */ /* 0x006fe200078e0008 */
[----:B------:R-:W-:-:S07]  /*21e0*/  MOV R10, 0x2200 ;  /* 0x00002200000a7802 */ /* 0x000fce0000000f00 */
[----:B------:R-:W-:Y:S05]  /*21f0*/  CALL.REL.NOINC `($__internal_1_$__cuda_sm3x_div_rn_noftz_f32_slowpath) ;  /* 0x0000000800747944 */ /* 0x000fea0003c00000 */
[----:B------:R-:W-:-:S07]  /*2200*/  MOV R9, R2 ;  /* 0x0000000200097202 */ /* 0x000fce0000000f00 */
.L_x_59:
[----:B------:R-:W-:Y:S05]  /*2210*/  BSYNC.RECONVERGENT B1 ;  /* 0x0000000000017941 */ /* 0x000fea0003800200 */
.L_x_58:
[----:B-12---:R-:W0:Y:S01]  /*2220*/  MUFU.RCP R3, R8 ;  /* 0x0000000800037308 */ /* 0x006e220000001000 */
[----:B------:R1:W-:Y:S01]  /*2230*/  STG.E desc[UR6][R6.64], R9 ;  /* 0x0000000906007986 */ /* 0x0003e2000c101906 */
[----:B------:R-:W-:Y:S06]  /*2240*/  BSSY.RECONVERGENT B1, `(.L_x_60) ;  /* 0x000000d000017945 */ /* 0x000fec0003800200 */
[----:B------:R-:W2:Y:S01]  /*2250*/  FCHK P0, R13, R8 ;  /* 0x000000080d007302 */ /* 0x000ea20000000000 */
[----:B0-----:R-:W-:-:S04]  /*2260*/  FFMA R0, -R8, R3, 1 ;  /* 0x3f80000008007423 */ /* 0x001fc80000000103 */
[----:B------:R-:W-:-:S04]  /*2270*/  FFMA R0, R3, R0, R3 ;  /* 0x0000000003007223 */ /* 0x000fc80000000003 */
[----:B------:R-:W-:-:S04]  /*2280*/  FFMA R3, R0, R13, RZ ;  /* 0x0000000d00037223 */ /* 0x000fc800000000ff */
[----:B------:R-:W-:-:S04]  /*2290*/  FFMA R2, -R8, R3, R13 ;  /* 0x0000000308027223 */ /* 0x000fc8000000010d */
[----:B------:R-:W-:Y:S01]  /*22a0*/  FFMA R11, R0, R2, R3 ;  /* 0x00000002000b7223 */ /* 0x000fe20000000003 */
[----:B-12---:R-:W-:Y:S06]  /*22b0*/  @!P0 BRA `(.L_x_61) ;  /* 0x0000000000148947 */ /* 0x006fec0003800000 */
[----:B------:R-:W-:Y:S02]  /*22c0*/  MOV R2, R13 ;  /* 0x0000000d00027202 */ /* 0x000fe40000000f00 */
[----:B------:R-:W-:Y:S02]  /*22d0*/  MOV R3, R8 ;  /* 0x0000000800037202 */ /* 0x000fe40000000f00 */
[----:B------:R-:W-:-:S07]  /*22e0*/  MOV R10, 0x2300 ;  /* 0x00002300000a7802 */ /* 0x000fce0000000f00 */
[----:B------:R-:W-:Y:S05]  /*22f0*/  CALL.REL.NOINC `($__internal_1_$__cuda_sm3x_div_rn_noftz_f32_slowpath) ;  /* 0x0000000800347944 */ /* 0x000fea0003c00000 */
[----:B------:R-:W-:-:S07]  /*2300*/  MOV R11, R2 ;  /* 0x00000002000b7202 */ /* 0x000fce0000000f00 */
.L_x_61:
[----:B------:R-:W-:Y:S05]  /*2310*/  BSYNC.RECONVERGENT B1 ;  /* 0x0000000000017941 */ /* 0x000fea0003800200 */
.L_x_60:
[----:B------:R-:W0:Y:S01]  /*2320*/  LDC.64 R2, c[0x0][0x388] ;  /* 0x0000e200ff027b82 */ /* 0x000e220000000a00 */
[----:B------:R1:W-:Y:S07]  /*2330*/  STG.E desc[UR6][R6.64+0x4], R11 ;  /* 0x0000040b06007986 */ /* 0x0003ee000c101906 */
[----:B------:R-:W2:Y:S01]  /*2340*/  LDC R8, c[0x0][0x3a8] ;  /* 0x0000ea00ff087b82 */ /* 0x000ea20000000800 */
[----:B0-----:R-:W-:-:S05]  /*2350*/  IMAD.WIDE R2, R12, 0x4, R2 ;  /* 0x000000040c027825 */ /* 0x001fca00078e0202 */
[----:B------:R-:W3:Y:S01]  /*2360*/  LDG.E R13, desc[UR6][R2.64] ;  /* 0x00000006020d7981 */ /* 0x000ee2000c1e1900 */
[----:B--2---:R-:W-:Y:S01]  /*2370*/  FMUL R9, R9, R8 ;  /* 0x0000000809097220 */ /* 0x004fe20000400000 */
[----:B------:R-:W-:-:S04]  /*2380*/  FADD R0, -R8, 1 ;  /* 0x3f80000008007421 */ /* 0x000fc80000000100 */
[----:B---3--:R-:W-:-:S05]  /*2390*/  FFMA R15, R0, R13, R9 ;  /* 0x0000000d000f7223 */ /* 0x008fca0000000009 */
[----:B------:R1:W-:Y:S04]  /*23a0*/  STG.E desc[UR6][R6.64], R15 ;  /* 0x0000000f06007986 */ /* 0x0003e8000c101906 */
[----:B------:R-:W2:Y:S01]  /*23b0*/  LDG.E R9, desc[UR6][R2.64+0x4] ;  /* 0x0000040602097981 */ /* 0x000ea2000c1e1900 */
[----:B------:R-:W-:-:S04]  /*23c0*/  FMUL R13, R11, R8 ;  /* 0x000000080b0d7220 */ /* 0x000fc80000400000 */
[----:B--2---:R-:W-:-:S05]  /*23d0*/  FFMA R13, R0, R9, R13 ;  /* 0x00000009000d7223 */ /* 0x004fca000000000d */
[----:B------:R1:W-:Y:S01]  /*23e0*/  STG.E desc[UR6][R6.64+0x4], R13 ;  /* 0x0000040d06007986 */ /* 0x0003e2000c101906 */
[----:B------:R-:W-:Y:S05]  /*23f0*/  BRA `(.L_x_62) ;  /* 0x0000000000207947 */ /* 0x000fea0003800000 */
.L_x_51:
[----:B012---:R-:W0:Y:S08]  /*2400*/  LDC.64 R2, c[0x0][0x388] ;  /* 0x0000e200ff027b82 */ /* 0x007e300000000a00 */
[----:B------:R-:W1:Y:S01]  /*2410*/  LDC.64 R6, c[0x0][0x398] ;  /* 0x0000e600ff067b82 */ /* 0x000e620000000a00 */
[----:B0-----:R-:W-:-:S05]  /*2420*/  IMAD.WIDE R2, R12, 0x4, R2 ;  /* 0x000000040c027825 */ /* 0x001fca00078e0202 */
[----:B------:R-:W2:Y:S01]  /*2430*/  LDG.E R15, desc[UR6][R2.64] ;  /* 0x00000006020f7981 */ /* 0x000ea2000c1e1900 */
[----:B-1----:R-:W-:-:S05]  /*2440*/  IMAD.WIDE R6, R12, 0x4, R6 ;  /* 0x000000040c067825 */ /* 0x002fca00078e0206 */
[----:B--2---:R0:W-:Y:S04]  /*2450*/  STG.E desc[UR6][R6.64], R15 ;  /* 0x0000000f06007986 */ /* 0x0041e8000c101906 */
[----:B------:R-:W2:Y:S04]  /*2460*/  LDG.E R13, desc[UR6][R2.64+0x4] ;  /* 0x00000406020d7981 */ /* 0x000ea8000c1e1900 */
[----:B--2---:R0:W-:Y:S02]  /*2470*/  STG.E desc[UR6][R6.64+0x4], R13 ;  /* 0x0000040d06007986 */ /* 0x0041e4000c101906 */
.L_x_62:
[----:B------:R-:W-:Y:S05]  /*2480*/  BSYNC.RECONVERGENT B0 ;  /* 0x0000000000007941 */ /* 0x000fea0003800200 */
.L_x_50:
[----:B------:R-:W2:Y:S01]  /*2490*/  LDG.E R0, desc[UR6][R4.64] ;  /* 0x0000000604007981 */ /* 0x000ea2000c1e1900 */
[----:B------:R-:W2:Y:S01]  /*24a0*/  LDCU.64 UR4, c[0x0][0x3b8] ;  /* 0x00007700ff0477ac */ /* 0x000ea20008000a00 */
[----:B-----5:R-:W3:Y:S01]  /*24b0*/  LDC.64 R8, c[0x0][0x398] ;  /* 0x0000e600ff087b82 */ /* 0x020ee20000000a00 */
[----:B------:R-:W4:Y:S01]  /*24c0*/  LDCU.64 UR8, c[0x0][0x3c0] ;  /* 0x00007800ff0877ac */ /* 0x000f220008000a00 */
[----:B------:R-:W4:Y:S06]  /*24d0*/  LDCU UR10, c[0x0][0x3ac] ;  /* 0x00007580ff0a77ac */ /* 0x000f2c0008000800 */
[----:B01----:R-:W0:Y:S01]  /*24e0*/  LDC.64 R6, c[0x0][0x3b0] ;  /* 0x0000ec00ff067b82 */ /* 0x003e220000000a00 */
[----:B---3--:R-:W-:-:S04]  /*24f0*/  IMAD.WIDE R8, R12, 0x4, R8 ;  /* 0x000000040c087825 */ /* 0x008fc800078e0208 */
[----:B--2---:R-:W-:-:S04]  /*2500*/  FADD R0, R0, -UR4 ;  /* 0x8000000400007e21 */ /* 0x004fc80008000000 */
[----:B----4-:R-:W-:-:S05]  /*2510*/  FADD R0, R0, UR8 ;  /* 0x0000000800007e21 */ /* 0x010fca0008000000 */
[----:B------:R-:W-:-:S05]  /*2520*/  FMNMX R0, RZ, R0, !PT ;  /* 0x00000000ff007209 */ /* 0x000fca0007800000 */
[----:B------:R-:W-:-:S04]  /*2530*/  FMUL R0, R0, UR9 ;  /* 0x0000000900007c20 */ /* 0x000fc80008400000 */
[----:B------:R-:W-:-:S05]  /*2540*/  FFMA R15, -R0, UR10, R15 ;  /* 0x0000000a000f7c23 */ /* 0x000fca000800010f */
[----:B------:R-:W-:Y:S04]  /*2550*/  STG.E desc[UR6][R8.64], R15 ;  /* 0x0000000f08007986 */ /* 0x000fe8000c101906 */
[----:B------:R-:W2:Y:S02]  /*2560*/  LDG.E R0, desc[UR6][R4.64] ;  /* 0x0000000604007981 */ /* 0x000ea4000c1e1900 */
[----:B--2---:R-:W-:-:S05]  /*2570*/  FADD R0, -R0, UR8 ;  /* 0x0000000800007e21 */ /* 0x004fca0008000100 */
[----:B------:R-:W-:-:S05]  /*2580*/  FMNMX R0, RZ, R0, !PT ;  /* 0x00000000ff007209 */ /* 0x000fca0007800000 */
[----:B------:R-:W-:-:S04]  /*2590*/  FMUL R0, R0, UR9 ;  /* 0x0000000900007c20 */ /* 0x000fc80008400000 */
[----:B------:R-:W-:-:S05]  /*25a0*/  FFMA R3, R0, UR10, R15 ;  /* 0x0000000a00037c23 */ /* 0x000fca000800000f */
[----:B------:R1:W-:Y:S04]  /*25b0*/  STG.E desc[UR6][R8.64], R3 ;  /* 0x0000000308007986 */ /* 0x0003e8000c101906 */
[----:B------:R-:W2:Y:S02]  /*25c0*/  LDG.E R0, desc[UR6][R4.64+0x4] ;  /* 0x0000040604007981 */ /* 0x000ea4000c1e1900 */
[----:B--2---:R-:W-:-:S04]  /*25d0*/  FADD R0, R0, -UR5 ;  /* 0x8000000500007e21 */ /* 0x004fc80008000000 */
[----:B------:R-:W-:-:S05]  /*25e0*/  FADD R0, R0, UR8 ;  /* 0x0000000800007e21 */ /* 0x000fca0008000000 */
[----:B------:R-:W-:-:S05]  /*25f0*/  FMNMX R0, RZ, R0, !PT ;  /* 0x00000000ff007209 */ /* 0x000fca0007800000 */
[----:B------:R-:W-:-:S04]  /*2600*/  FMUL R0, R0, UR9 ;  /* 0x0000000900007c20 */ /* 0x000fc80008400000 */
[----:B------:R-:W-:-:S05]  /*2610*/  FFMA R13, -R0, UR10, R13 ;  /* 0x0000000a000d7c23 */ /* 0x000fca000800010d */
[----:B------:R2:W-:Y:S04]  /*2620*/  STG.E desc[UR6][R8.64+0x4], R13 ;  /* 0x0000040d08007986 */ /* 0x0005e8000c101906 */
[----:B------:R-:W3:Y:S01]  /*2630*/  LDG.E R0, desc[UR6][R4.64+0x4] ;  /* 0x0000040604007981 */ /* 0x000ee2000c1e1900 */
[----:B0-----:R-:W-:-:S04]  /*2640*/  IMAD.WIDE R6, R12, 0x4, R6 ;  /* 0x000000040c067825 */ /* 0x001fc800078e0206 */
[----:B---3--:R-:W-:-:S05]  /*2650*/  FADD R0, -R0, UR8 ;  /* 0x0000000800007e21 */ /* 0x008fca0008000100 */
[----:B------:R-:W-:-:S05]  /*2660*/  FMNMX R0, RZ, R0, !PT ;  /* 0x00000000ff007209 */ /* 0x000fca0007800000 */
[----:B------:R-:W-:-:S04]  /*2670*/  FMUL R0, R0, UR9 ;  /* 0x0000000900007c20 */ /* 0x000fc80008400000 */
[----:B------:R-:W-:-:S05]  /*2680*/  FFMA R11, R0, UR10, R13 ;  /* 0x0000000a000b7c23 */ /* 0x000fca000800000d */
[----:B------:R0:W-:Y:S04]  /*2690*/  STG.E desc[UR6][R8.64+0x4], R11 ;  /* 0x0000040b08007986 */ /* 0x0001e8000c101906 */
[----:B------:R-:W3:Y:S02]  /*26a0*/  LDG.E R2, desc[UR6][R6.64] ;  /* 0x0000000606027981 */ /* 0x000ee4000c1e1900 */
[----:B---3--:R-:W-:-:S05]  /*26b0*/  FADD R2, R3, R2 ;  /* 0x0000000203027221 */ /* 0x008fca0000000000 */
[----:B------:R0:W-:Y:S04]  /*26c0*/  STG.E desc[UR6][R8.64], R2 ;  /* 0x0000000208007986 */ /* 0x0001e8000c101906 */
[----:B------:R-:W3:Y:S01]  /*26d0*/  LDG.E R0, desc[UR6][R6.64+0x4] ;  /* 0x0000040606007981 */ /* 0x000ee2000c1e1900 */
[----:B-1----:R-:W-:Y:S01]  /*26e0*/  FMUL R3, R2, R2 ;  /* 0x0000000202037220 */ /* 0x002fe20000400000 */
[----:B------:R-:W-:Y:S01]  /*26f0*/  BSSY.RECONVERGENT B0, `(.L_x_63) ;  /* 0x000000f000007945 */ /* 0x000fe20003800200 */
[----:B---3--:R-:W-:-:S04]  /*2700*/  FADD R0, R11, R0 ;  /* 0x000000000b007221 */ /* 0x008fc80000000000 */
[----:B------:R-:W-:-:S04]  /*2710*/  FFMA R10, R0, R0, R3 ;  /* 0x00000000000a7223 */ /* 0x000fc80000000003 */
[----:B--2---:R0:W1:Y:S01]  /*2720*/  MUFU.RSQ R13, R10 ;  /* 0x0000000a000d7308 */ /* 0x0040620000001400 */
[----:B------:R-:W-:-:S04]  /*2730*/  IADD3 R3, PT, PT, R10, -0xd000000, RZ ;  /* 0xf30000000a037810 */ /* 0x000fc80007ffe0ff */
[----:B------:R-:W-:-:S13]  /*2740*/  ISETP.GT.U32.AND P0, PT, R3, 0x727fffff, PT ;  /* 0x727fffff0300780c */ /* 0x000fda0003f04070 */
[----:B01----:R-:W-:Y:S05]  /*2750*/  @!P0 BRA `(.L_x_64) ;  /* 0x0000000000108947 */ /* 0x003fea0003800000 */
[----:B------:R-:W-:Y:S02]  /*2760*/  MOV R3, R10 ;  /* 0x0000000a00037202 */ /* 0x000fe40000000f00 */
[----:B------:R-:W-:-:S07]  /*2770*/  MOV R6, 0x2790 ;  /* 0x0000279000067802 */ /* 0x000fce0000000f00 */
[----:B------:R-:W-:Y:S05]  /*2780*/  CALL.REL.NOINC `($__internal_0_$__cuda_sm20_sqrt_rn_f32_slowpath) ;  /* 0x0000000000b87944 */ /* 0x000fea0003c00000 */
[----:B------:R-:W-:Y:S05]  /*2790*/  BRA `(.L_x_65) ;  /* 0x0000000000107947 */ /* 0x000fea0003800000 */
.L_x_64:
[----:B------:R-:W-:Y:S01]  /*27a0*/  FMUL.FTZ R3, R10, R13 ;  /* 0x0000000d0a037220 */ /* 0x000fe20000410000 */
[----:B------:R-:W-:-:S03]  /*27b0*/  FMUL.FTZ R7, R13, 0.5 ;  /* 0x3f0000000d077820 */ /* 0x000fc60000410000 */
[----:B------:R-:W-:-:S04]  /*27c0*/  FFMA R6, -R3, R3, R10 ;  /* 0x0000000303067223 */ /* 0x000fc8000000010a */
[----:B------:R-:W-:-:S07]  /*27d0*/  FFMA R3, R6, R7, R3 ;  /* 0x0000000706037223 */ /* 0x000fce0000000003 */
.L_x_65:
[----:B------:R-:W-:Y:S05]  /*27e0*/  BSYNC.RECONVERGENT B0 ;  /* 0x0000000000007941 */ /* 0x000fea0003800200 */
.L_x_63:
[----:B------:R-:W0:Y:S01]  /*27f0*/  MUFU.RCP R6, R3 ;  /* 0x0000000300067308 */ /* 0x000e220000001000 */
[----:B------:R-:W-:Y:S07]  /*2800*/  BSSY.RECONVERGENT B0, `(.L_x_66) ;  /* 0x000000b000007945 */ /* 0x000fee0003800200 */
[----:B------:R-:W1:Y:S01]  /*2810*/  FCHK P0, R2, R3 ;  /* 0x0000000302007302 */ /* 0x000e620000000000 */
[----:B0-----:R-:W-:-:S04]  /*2820*/  FFMA R7, R6, -R3, 1 ;  /* 0x3f80000006077423 */ /* 0x001fc80000000803 */
[----:B------:R-:W-:-:S04]  /*2830*/  FFMA R7, R6, R7, R6 ;  /* 0x0000000706077223 */ /* 0x000fc80000000006 */
[----:B------:R-:W-:-:S04]  /*2840*/  FFMA R6, R2, R7, RZ ;  /* 0x0000000702067223 */ /* 0x000fc800000000ff */
[----:B------:R-:W-:-:S04]  /*2850*/  FFMA R10, R6, -R3, R2 ;  /* 0x80000003060a7223 */ /* 0x000fc80000000002 */
[----:B------:R-:W-:Y:S01]  /*2860*/  FFMA R7, R7, R10, R6 ;  /* 0x0000000a07077223 */ /* 0x000fe20000000006 */
[----:B-1----:R-:W-:Y:S06]  /*2870*/  @!P0 BRA `(.L_x_67) ;  /* 0x00000000000c8947 */ /* 0x002fec0003800000 */
[----:B------:R-:W-:-:S07]  /*2880*/  MOV R10, 0x28a0 ;  /* 0x000028a0000a7802 */ /* 0x000fce0000000f00 */
[----:B------:R-:W-:Y:S05]  /*2890*/  CALL.REL.NOINC `($__internal_1_$__cuda_sm3x_div_rn_noftz_f32_slowpath) ;  /* 0x0000000000cc7944 */ /* 0x000fea0003c00000 */
[----:B------:R-:W-:-:S07]  /*28a0*/  MOV R7, R2 ;  /* 0x0000000200077202 */ /* 0x000fce0000000f00 */
.L_x_67:
[----:B------:R-:W-:Y:S05]  /*28b0*/  BSYNC.RECONVERGENT B0 ;  /* 0x0000000000007941 */ /* 0x000fea0003800200 */
.L_x_66:
[----:B------:R-:W0:Y:S01]  /*28c0*/  MUFU.RCP R2, R3 ;  /* 0x0000000300027308 */ /* 0x000e220000001000 */
[----:B------:R1:W-:Y:S01]  /*28d0*/  STG.E desc[UR6][R8.64], R7 ;  /* 0x0000000708007986 */ /* 0x0003e2000c101906 */
[----:B------:R-:W-:Y:S06]  /*28e0*/  BSSY.RECONVERGENT B0, `(.L_x_68) ;  /* 0x000000c000007945 */ /* 0x000fec0003800200 */
[----:B------:R-:W2:Y:S01]  /*28f0*/  FCHK P0, R0, R3 ;  /* 0x0000000300007302 */ /* 0x000ea20000000000 */
[----:B0-----:R-:W-:-:S04]  /*2900*/  FFMA R11, R2, -R3, 1 ;  /* 0x3f800000020b7423 */ /* 0x001fc80000000803 */
[----:B------:R-:W-:-:S04]  /*2910*/  FFMA R6, R2, R11, R2 ;  /* 0x0000000b02067223 */ /* 0x000fc80000000002 */
[----:B------:R-:W-:-:S04]  /*2920*/  FFMA R11, R0, R6, RZ ;  /* 0x00000006000b7223 */ /* 0x000fc800000000ff */
[----:B------:R-:W-:-:S04]  /*2930*/  FFMA R2, R11, -R3, R0 ;  /* 0x800000030b027223 */ /* 0x000fc80000000000 */
[----:B------:R-:W-:Y:S01]  /*2940*/  FFMA R11, R6, R2, R11 ;  /* 0x00000002060b7223 */ /* 0x000fe2000000000b */
[----:B-12---:R-:W-:Y:S06]  /*2950*/  @!P0 BRA `(.L_x_69) ;  /* 0x0000000000108947 */ /* 0x006fec0003800000 */
[----:B------:R-:W-:Y:S01]  /*2960*/  IMAD.MOV.U32 R2, RZ, RZ, R0 ;  /* 0x000000ffff027224 */ /* 0x000fe200078e0000 */
[----:B------:R-:W-:-:S07]  /*2970*/  MOV R10, 0x2990 ;  /* 0x00002990000a7802 */ /* 0x000fce0000000f00 */
[----:B------:R-:W-:Y:S05]  /*2980*/  CALL.REL.NOINC `($__internal_1_$__cuda_sm3x_div_rn_noftz_f32_slowpath) ;  /* 0x0000000000907944 */ /* 0x000fea0003c00000 */
[----:B------:R-:W-:-:S07]  /*2990*/  MOV R11, R2 ;  /* 0x00000002000b7202 */ /* 0x000fce0000000f00 */
.L_x_69:
[----:B------:R-:W-:Y:S05]  /*29a0*/  BSYNC.RECONVERGENT B0 ;  /* 0x0000000000007941 */ /* 0x000fea0003800200 */
.L_x_68:
[----:B------:R-:W-:Y:S01]  /*29b0*/  STG.E desc[UR6][R8.64+0x4], R11 ;  /* 0x0000040b08007986 */ /* 0x000fe2000c101906 */
[----:B------:R-:W0:Y:S01]  /*29c0*/  LDC.64 R2, c[0x0][0x390] ;  /* 0x0000e400ff027b82 */ /* 0x000e220000000a00 */
[----:B------:R-:W1:Y:S02]  /*29d0*/  LDCU UR4, c[0x0][0x3ac] ;  /* 0x00007580ff0477ac */ /* 0x000e640008000800 */
[----:B------:R-:W1:Y:S01]  /*29e0*/  LDG.E R0, desc[UR6][R4.64] ;  /* 0x0000000604007981 */ /* 0x000e62000c1e1900 */
[----:B0-----:R-:W-:-:S04]  /*29f0*/  IMAD.WIDE R12, R12, 0x4, R2 ;  /* 0x000000040c0c7825 */ /* 0x001fc800078e0202 */
[----:B-1----:R-:W-:-:S05]  /*2a00*/  FFMA R7, R7, UR4, R0 ;  /* 0x0000000407077c23 */ /* 0x002fca0008000000 */
[----:B------:R-:W-:Y:S04]  /*2a10*/  STG.E desc[UR6][R12.64], R7 ;  /* 0x000000070c007986 */ /* 0x000fe8000c101906 */
[----:B------:R-:W2:Y:S04]  /*2a20*/  LDG.E R0, desc[UR6][R4.64+0x4] ;  /* 0x0000040604007981 */ /* 0x000ea8000c1e1900 */
[----:B------:R-:W2:Y:S02]  /*2a30*/  LDG.E R3, desc[UR6][R8.64+0x4] ;  /* 0x0000040608037981 */ /* 0x000ea4000c1e1900 */
[----:B--2---:R-:W-:-:S05]  /*2a40*/  FFMA R3, R3, UR4, R0 ;  /* 0x0000000403037c23 */ /* 0x004fca0008000000 */
[----:B------:R-:W-:Y:S01]  /*2a50*/  STG.E desc[UR6][R12.64+0x4], R3 ;  /* 0x000004030c007986 */ /* 0x000fe2000c101906 */
[----:B------:R-:W-:Y:S05]  /*2a60*/  EXIT ;  /* 0x000000000000794d */ /* 0x000fea0003800000 */
        .weak           $__internal_0_$__cuda_sm20_sqrt_rn_f32_slowpath
        .type           $__internal_0_$__cuda_sm20_sqrt_rn_f32_slowpath,@function
        .size           $__internal_0_$__cuda_sm20_sqrt_rn_f32_slowpath,($__internal_1_$__cuda_sm3x_div_rn_noftz_f32_slowpath - $__internal_0_$__cuda_sm20_sqrt_rn_f32_slowpath)
$__internal_0_$__cuda_sm20_sqrt_rn_f32_slowpath:
[----:B------:R-:W-:-:S13]  /*2a70*/  LOP3.LUT P0, RZ, R3, 0x7fffffff, RZ, 0xc0, !PT ;  /* 0x7fffffff03ff7812 */ /* 0x000fda000780c0ff */
[----:B------:R-:W-:Y:S01]  /*2a80*/  @!P0 MOV R16, R3 ;  /* 0x0000000300108202 */ /* 0x000fe20000000f00 */
[----:B------:R-:W-:Y:S06]  /*2a90*/  @!P0 BRA `(.L_x_70) ;  /* 0x0000000000408947 */ /* 0x000fec0003800000 */
[----:B------:R-:W-:-:S13]  /*2aa0*/  FSETP.GEU.FTZ.AND P0, PT, R3, RZ, PT ;  /* 0x000000ff0300720b */ /* 0x000fda0003f1e000 */
[----:B------:R-:W-:Y:S01]  /*2ab0*/  @!P0 MOV R16, 0x7fffffff ;  /* 0x7fffffff00108802 */ /* 0x000fe20000000f00 */
[----:B------:R-:W-:Y:S06]  /*2ac0*/  @!P0 BRA `(.L_x_70) ;  /* 0x0000000000348947 */ /* 0x000fec0003800000 */
[----:B------:R-:W-:-:S13]  /*2ad0*/  FSETP.GTU.FTZ.AND P0, PT, |R3|, +INF , PT ;  /* 0x7f8000000300780b */ /* 0x000fda0003f1c200 */
[----:B------:R-:W-:Y:S01]  /*2ae0*/  @P0 FADD.FTZ R16, R3, 1 ;  /* 0x3f80000003100421 */ /* 0x000fe20000010000 */
[----:B------:R-:W-:Y:S06]  /*2af0*/  @P0 BRA `(.L_x_70) ;  /* 0x0000000000280947 */ /* 0x000fec0003800000 */
[----:B------:R-:W-:-:S13]  /*2b00*/  FSETP.NEU.FTZ.AND P0, PT, |R3|, +INF , PT ;  /* 0x7f8000000300780b */ /* 0x000fda0003f1d200 */
[----:B------:R-:W-:-:S04]  /*2b10*/  @P0 FFMA R18, R3, 1.84467440737095516160e+19, RZ ;  /* 0x5f80000003120823 */ /* 0x000fc800000000ff */
[----:B------:R-:W0:Y:S02]  /*2b20*/  @P0 MUFU.RSQ R17, R18 ;  /* 0x0000001200110308 */ /* 0x000e240000001400 */
[----:B0-----:R-:W-:Y:S01]  /*2b30*/  @P0 FMUL.FTZ R7, R18, R17 ;  /* 0x0000001112070220 */ /* 0x001fe20000410000 */
[----:B------:R-:W-:-:S03]  /*2b40*/  @P0 FMUL.FTZ R17, R17, 0.5 ;  /* 0x3f00000011110820 */ /* 0x000fc60000410000 */
[----:B------:R-:W-:-:S04]  /*2b50*/  @P0 FADD.FTZ R16, -R7, -RZ ;  /* 0x800000ff07100221 */ /* 0x000fc80000010100 */
[----:B------:R-:W-:Y:S01]  /*2b60*/  @P0 FFMA R20, R7, R16, R18 ;  /* 0x0000001007140223 */ /* 0x000fe20000000012 */
[----:B------:R-:W-:-:S03]  /*2b70*/  @!P0 MOV R16, R3 ;  /* 0x0000000300108202 */ /* 0x000fc60000000f00 */
[----:B------:R-:W-:-:S04]  /*2b80*/  @P0 FFMA R17, R20, R17, R7 ;  /* 0x0000001114110223 */ /* 0x000fc80000000007 */
[----:B------:R-:W-:-:S07]  /*2b90*/  @P0 FMUL.FTZ R16, R17, 2.3283064365386962891e-10 ;  /* 0x2f80000011100820 */ /* 0x000fce0000410000 */
.L_x_70:
[----:B------:R-:W-:Y:S01]  /*2ba0*/  HFMA2 R7, -RZ, RZ, 0, 0 ;  /* 0x00000000ff077431 */ /* 0x000fe200000001ff */
[----:B------:R-:W-:-:S03]  /*2bb0*/  MOV R3, R16 ;  /* 0x0000001000037202 */ /* 0x000fc60000000f00 */
[----:B------:R-:W-:Y:S05]  /*2bc0*/  RET.REL.NODEC R6 `(_Z13vicsek_updatePfS_S_S_ifffS_ffff) ;  /* 0xffffffd4060c7950 */ /* 0x000fea0003c3ffff */
        .weak           $__internal_1_$__cuda_sm3x_div_rn_noftz_f32_slowpath
        .type           $__internal_1_$__cuda_sm3x_div_rn_noftz_f32_slowpath,@function
        .size           $__internal_1_$__cuda_sm3x_div_rn_noftz_f32_slowpath,(.L_x_84 - $__internal_1_$__cuda_sm3x_div_rn_noftz_f32_slowpath)
$__internal_1_$__cuda_sm3x_div_rn_noftz_f32_slowpath:
[----:B------:R-:W-:Y:S01]  /*2bd0*/  SHF.R.U32.HI R11, RZ, 0x17, R3 ;  /* 0x00000017ff0b7819 */ /* 0x000fe20000011603 */
[----:B------:R-:W-:Y:S01]  /*2be0*/  BSSY.RECONVERGENT B2, `(.L_x_71) ;  /* 0x0000063000027945 */ /* 0x000fe20003800200 */
[----:B------:R-:W-:Y:S02]  /*2bf0*/  SHF.R.U32.HI R14, RZ, 0x17, R2 ;  /* 0x00000017ff0e7819 */ /* 0x000fe40000011602 */
[----:B------:R-:W-:Y:S02]  /*2c00*/  LOP3.LUT R11, R11, 0xff, RZ, 0xc0, !PT ;  /* 0x000000ff0b0b7812 */ /* 0x000fe400078ec0ff */
[----:B------:R-:W-:Y:S02]  /*2c10*/  LOP3.LUT R18, R14, 0xff, RZ, 0xc0, !PT ;  /* 0x000000ff0e127812 */ /* 0x000fe400078ec0ff */
[----:B------:R-:W-:Y:S02]  /*2c20*/  IADD3 R17, PT, PT, R11, -0x1, RZ ;  /* 0xffffffff0b117810 */ /* 0x000fe40007ffe0ff */
[----:B------:R-:W-:Y:S01]  /*2c30*/  MOV R15, R3 ;  /* 0x00000003000f7202 */ /* 0x000fe20000000f00 */
[----:B------:R-:W-:Y:S01]  /*2c40*/  VIADD R16, R18, 0xffffffff ;  /* 0xffffffff12107836 */ /* 0x000fe20000000000 */
[----:B------:R-:W-:-:S04]  /*2c50*/  ISETP.GT.U32.AND P0, PT, R17, 0xfd, PT ;  /* 0x000000fd1100780c */ /* 0x000fc80003f04070 */
[----:B------:R-:W-:-:S13]  /*2c60*/  ISETP.GT.U32.OR P0, PT, R16, 0xfd, P0 ;  /* 0x000000fd1000780c */ /* 0x000fda0000704470 */
[----:B------:R-:W-:Y:S01]  /*2c70*/  @!P0 MOV R14, RZ ;  /* 0x000000ff000e8202 */ /* 0x000fe20000000f00 */
[----:B------:R-:W-:Y:S06]  /*2c80*/  @!P0 BRA `(.L_x_72) ;  /* 0x00000000005c8947 */ /* 0x000fec0003800000 */
[----:B------:R-:W-:Y:S02]  /*2c90*/  FSETP.GTU.FTZ.AND P0, PT, |R2|, +INF , PT ;  /* 0x7f8000000200780b */ /* 0x000fe40003f1c200 */
[----:B------:R-:W-:-:S04]  /*2ca0*/  FSETP.GTU.FTZ.AND P1, PT, |R3|, +INF , PT ;  /* 0x7f8000000300780b */ /* 0x000fc80003f3c200 */
[----:B------:R-:W-:-:S13]  /*2cb0*/  PLOP3.LUT P0, PT, P0, P1, PT, 0xf8, 0x8f ;  /* 0x00000000008f781c */ /* 0x000fda0000703f70 */
[----:B------:R-:W-:Y:S05]  /*2cc0*/  @P0 BRA `(.L_x_73) ;  /* 0x00000004004c0947 */ /* 0x000fea0003800000 */
[----:B------:R-:W-:-:S13]  /*2cd0*/  LOP3.LUT P0, RZ, R15, 0x7fffffff, R2, 0xc8, !PT ;  /* 0x7fffffff0fff7812 */ /* 0x000fda000780c802 */
[----:B------:R-:W-:Y:S05]  /*2ce0*/  @!P0 BRA `(.L_x_74) ;  /* 0x00000004003c8947 */ /* 0x000fea0003800000 */
[C---:B------:R-:W-:Y:S02]  /*2cf0*/  FSETP.NEU.FTZ.AND P2, PT, |R2|.reuse, +INF , PT ;  /* 0x7f8000000200780b */ /* 0x040fe40003f5d200 */
[----:B------:R-:W-:Y:S02]  /*2d00*/  FSETP.NEU.FTZ.AND P1, PT, |R3|, +INF , PT ;  /* 0x7f8000000300780b */ /* 0x000fe40003f3d200 */
[----:B------:R-:W-:-:S11]  /*2d10*/  FSETP.NEU.FTZ.AND P0, PT, |R2|, +INF , PT ;  /* 0x7f8000000200780b */ /* 0x000fd60003f1d200 */
[----:B------:R-:W-:Y:S05]  /*2d20*/  @!P1 BRA !P2, `(.L_x_74) ;  /* 0x00000004002c9947 */ /* 0x000fea0005000000 */
[----:B------:R-:W-:-:S04]  /*2d30*/  LOP3.LUT P2, RZ, R2, 0x7fffffff, RZ, 0xc0, !PT ;  /* 0x7fffffff02ff7812 */ /* 0x000fc8000784c0ff */
[----:B------:R-:W-:-:S13]  /*2d40*/  PLOP3.LUT P1, PT, P1, P2, PT, 0x2f, 0xf2 ;  /* 0x0000000000f2781c */ /* 0x000fda0000f24577 */
[----:B------:R-:W-:Y:S05]  /*2d50*/  @P1 BRA `(.L_x_75) ;  /* 0x0000000400181947 */ /* 0x000fea0003800000 */
[----:B------:R-:W-:-:S04]  /*2d60*/  LOP3.LUT P1, RZ, R15, 0x7fffffff, RZ, 0xc0, !PT ;  /* 0x7fffffff0fff7812 */ /* 0x000fc8000782c0ff */
[----:B------:R-:W-:-:S13]  /*2d70*/  PLOP3.LUT P0, PT, P0, P1, PT, 0x2f, 0xf2 ;  /* 0x0000000000f2781c */ /* 0x000fda0000702577 */
[----:B------:R-:W-:Y:S05]  /*2d80*/  @P0 BRA `(.L_x_76) ;  /* 0x0000000400000947 */ /* 0x000fea0003800000 */
[----:B------:R-:W-:Y:S02]  /*2d90*/  ISETP.GE.AND P0, PT, R16, RZ, PT ;  /* 0x000000ff1000720c */ /* 0x000fe40003f06270 */
[----:B------:R-:W-:-:S11]  /*2da0*/  ISETP.GE.AND P1, PT, R17, RZ, PT ;  /* 0x000000ff1100720c */ /* 0x000fd60003f26270 */
[----:B------:R-:W-:Y:S01]  /*2db0*/  @P0 MOV R14, RZ ;  /* 0x000000ff000e0202 */ /* 0x000fe20000000f00 */
[----:B------:R-:W-:Y:S01]  /*2dc0*/  @!P0 FFMA R2, R2, 1.84467440737095516160e+19, RZ ;  /* 0x5f80000002028823 */ /* 0x000fe200000000ff */
[----:B------:R-:W-:Y:S01]  /*2dd0*/  @!P0 MOV R14, 0xffffffc0 ;  /* 0xffffffc0000e8802 */ /* 0x000fe20000000f00 */
[----:B------:R-:W-:-:S03]  /*2de0*/  @!P1 FFMA R15, R3, 1.84467440737095516160e+19, RZ ;  /* 0x5f800000030f9823 */ /* 0x000fc600000000ff */
[----:B------:R-:W-:-:S07]  /*2df0*/  @!P1 IADD3 R14, PT, PT, R14, 0x40, RZ ;  /* 0x000000400e0e9810 */ /* 0x000fce0007ffe0ff */
.L_x_72:
[----:B------:R-:W-:Y:S01]  /*2e00*/  LEA R16, R11, 0xc0800000, 0x17 ;  /* 0xc08000000b107811 */ /* 0x000fe200078eb8ff */
[----:B------:R-:W-:Y:S01]  /*2e10*/  BSSY.RECONVERGENT B3, `(.L_x_77) ;  /* 0x0000036000037945 */ /* 0x000fe20003800200 */
[----:B------:R-:W-:Y:S02]  /*2e20*/  IADD3 R18, PT, PT, R18, -0x7f, RZ ;  /* 0xffffff8112127810 */ /* 0x000fe40007ffe0ff */
[----:B------:R-:W-:-:S03]  /*2e30*/  IADD3 R19, PT, PT, -R16, R15, RZ ;  /* 0x0000000f10137210 */ /* 0x000fc60007ffe1ff */
[C---:B------:R-:W-:Y:S01]  /*2e40*/  IMAD R2, R18.reuse, -0x800000, R2 ;  /* 0xff80000012027824 */ /* 0x040fe200078e0202 */
[----:B------:R0:W1:Y:S01]  /*2e50*/  MUFU.RCP R15, R19 ;  /* 0x00000013000f7308 */ /* 0x0000620000001000 */
[----:B------:R-:W-:Y:S01]  /*2e60*/  FADD.FTZ R17, -R19, -RZ ;  /* 0x800000ff13117221 */ /* 0x000fe20000010100 */
[----:B0-----:R-:W-:-:S05]  /*2e70*/  IADD3 R19, PT, PT, R18, 0x7f, -R11 ;  /* 0x0000007f12137810 */ /* 0x001fca0007ffe80b */
[----:B------:R-:W-:Y:S02]  /*2e80*/  IMAD.IADD R19, R19, 0x1, R14 ;  /* 0x0000000113137824 */ /* 0x000fe400078e020e */
[----:B-1----:R-:W-:-:S04]  /*2e90*/  FFMA R16, R15, R17, 1 ;  /* 0x3f8000000f107423 */ /* 0x002fc80000000011 */
[----:B------:R-:W-:-:S04]  /*2ea0*/  FFMA R15, R15, R16, R15 ;  /* 0x000000100f0f7223 */ /* 0x000fc8000000000f */
[----:B------:R-:W-:-:S04]  /*2eb0*/  FFMA R16, R2, R15, RZ ;  /* 0x0000000f02107223 */ /* 0x000fc800000000ff */
[----:B------:R-:W-:-:S04]  /*2ec0*/  FFMA R20, R17, R16, R2 ;  /* 0x0000001011147223 */ /* 0x000fc80000000002 */
[----:B------:R-:W-:-:S04]  /*2ed0*/  FFMA R16, R15, R20, R16 ;  /* 0x000000140f107223 */ /* 0x000fc80000000010 */
[----:B------:R-:W-:-:S04]  /*2ee0*/  FFMA R17, R17, R16, R2 ;  /* 0x0000001011117223 */ /* 0x000fc80000000002 */
[----:B------:R-:W-:-:S05]  /*2ef0*/  FFMA R2, R15, R17, R16 ;  /* 0x000000110f027223 */ /* 0x000fca0000000010 */
[----:B------:R-:W-:-:S04]  /*2f00*/  SHF.R.U32.HI R11, RZ, 0x17, R2 ;  /* 0x00000017ff0b7819 */ /* 0x000fc80000011602 */
[----:B------:R-:W-:-:S04]  /*2f10*/  LOP3.LUT R11, R11, 0xff, RZ, 0xc0, !PT ;  /* 0x000000ff0b0b7812 */ /* 0x000fc800078ec0ff */
[----:B------:R-:W-:-:S04]  /*2f20*/  IADD3 R18, PT, PT, R11, R19, RZ ;  /* 0x000000130b127210 */ /* 0x000fc80007ffe0ff */
[----:B------:R-:W-:-:S04]  /*2f30*/  IADD3 R11, PT, PT, R18, -0x1, RZ ;  /* 0xffffffff120b7810 */ /* 0x000fc80007ffe0ff */
[----:B------:R-:W-:-:S13]  /*2f40*/  ISETP.GE.U32.AND P0, PT, R11, 0xfe, PT ;  /* 0x000000fe0b00780c */ /* 0x000fda0003f06070 */
[----:B------:R-:W-:Y:S05]  /*2f50*/  @!P0 BRA `(.L_x_78) ;  /* 0x0000000000808947 */ /* 0x000fea0003800000 */
[----:B------:R-:W-:-:S13]  /*2f60*/  ISETP.GT.AND P0, PT, R18, 0xfe, PT ;  /* 0x000000fe1200780c */ /* 0x000fda0003f04270 */
[----:B------:R-:W-:Y:S05]  /*2f70*/  @P0 BRA `(.L_x_79) ;  /* 0x00000000006c0947 */ /* 0x000fea0003800000 */
[----:B------:R-:W-:-:S13]  /*2f80*/  ISETP.GE.AND P0, PT, R18, 0x1, PT ;  /* 0x000000011200780c */ /* 0x000fda0003f06270 */
[----:B------:R-:W-:Y:S05]  /*2f90*/  @P0 BRA `(.L_x_80) ;  /* 0x0000000000740947 */ /* 0x000fea0003800000 */
[----:B------:R-:W-:Y:S02]  /*2fa0*/  ISETP.GE.AND P0, PT, R18, -0x18, PT ;  /* 0xffffffe81200780c */ /* 0x000fe40003f06270 */
[----:B------:R-:W-:-:S11]  /*2fb0*/  LOP3.LUT R2, R2, 0x80000000, RZ, 0xc0, !PT ;  /* 0x8000000002027812 */ /* 0x000fd600078ec0ff */
[----:B------:R-:W-:Y:S05]  /*2fc0*/  @!P0 BRA `(.L_x_80) ;  /* 0x0000000000688947 */ /* 0x000fea0003800000 */
[-CC-:B------:R-:W-:Y:S01]  /*2fd0*/  FFMA.RZ R11, R15, R17.reuse, R16.reuse ;  /* 0x000000110f0b7223 */ /* 0x180fe2000000c010 */
[C---:B------:R-:W-:Y:S02]  /*2fe0*/  ISETP.NE.AND P2, PT, R18.reuse, RZ, PT ;  /* 0x000000ff1200720c */ /* 0x040fe40003f45270 */
[C---:B------:R-:W-:Y:S02]  /*2ff0*/  ISETP.NE.AND P1, PT, R18.reuse, RZ, PT ;  /* 0x000000ff1200720c */ /* 0x040fe40003f25270 */
[----:B------:R-:W-:Y:S01]  /*3000*/  LOP3.LUT R14, R11, 0x7fffff, RZ, 0xc0, !PT ;  /* 0x007fffff0b0e7812 */ /* 0x000fe200078ec0ff */
[CCC-:B------:R-:W-:Y:S01]  /*3010*/  FFMA.RP R11, R15.reuse, R17.reuse, R16.reuse ;  /* 0x000000110f0b7223 */ /* 0x1c0fe20000008010 */
[----:B------:R-:W-:Y:S01]  /*3020*/  FFMA.RM R16, R15, R17, R16 ;  /* 0x000000110f107223 */ /* 0x000fe20000004010 */
[----:B------:R-:W-:Y:S02]  /*3030*/  IADD3 R15, PT, PT, R18, 0x20, RZ ;  /* 0x00000020120f7810 */ /* 0x000fe40007ffe0ff */
[----:B------:R-:W-:-:S02]  /*3040*/  LOP3.LUT R14, R14, 0x800000, RZ, 0xfc, !PT ;  /* 0x008000000e0e7812 */ /* 0x000fc400078efcff */
[----:B------:R-:W-:Y:S02]  /*3050*/  IADD3 R17, PT, PT, -R18, RZ, RZ ;  /* 0x000000ff12117210 */ /* 0x000fe40007ffe1ff */
[----:B------:R-:W-:Y:S02]  /*3060*/  SHF.L.U32 R15, R14, R15, RZ ;  /* 0x0000000f0e0f7219 */ /* 0x000fe400000006ff */
[----:B------:R-:W-:Y:S02]  /*3070*/  FSETP.NEU.FTZ.AND P0, PT, R11, R16, PT ;  /* 0x000000100b00720b */ /* 0x000fe40003f1d000 */
[----:B------:R-:W-:Y:S02]  /*3080*/  SEL R11, R17, RZ, P2 ;  /* 0x000000ff110b7207 */ /* 0x000fe40001000000 */
[----:B------:R-:W-:Y:S02]  /*3090*/  ISETP.NE.AND P1, PT, R15, RZ, P1 ;  /* 0x000000ff0f00720c */ /* 0x000fe40000f25270 */
[----:B------:R-:W-:-:S02]  /*30a0*/  SHF.R.U32.HI R11, RZ, R11, R14 ;  /* 0x0000000bff0b7219 */ /* 0x000fc4000001160e */
[----:B------:R-:W-:Y:S02]  /*30b0*/  PLOP3.LUT P0, PT, P0, P1, PT, 0xf8, 0x8f ;  /* 0x00000000008f781c */ /* 0x000fe40000703f70 */
[----:B------:R-:W-:Y:S02]  /*30c0*/  SHF.R.U32.HI R15, RZ, 0x1, R11 ;  /* 0x00000001ff0f7819 */ /* 0x000fe4000001160b */
[----:B------:R-:W-:-:S04]  /*30d0*/  SEL R14, RZ, 0x1, !P0 ;  /* 0x00000001ff0e7807 */ /* 0x000fc80004000000 */
[----:B------:R-:W-:-:S04]  /*30e0*/  LOP3.LUT R14, R14, 0x1, R15, 0xf8, !PT ;  /* 0x000000010e0e7812 */ /* 0x000fc800078ef80f */
[----:B------:R-:W-:-:S04]  /*30f0*/  LOP3.LUT R14, R14, R11, RZ, 0xc0, !PT ;  /* 0x0000000b0e0e7212 */ /* 0x000fc800078ec0ff */
[----:B------:R-:W-:-:S04]  /*3100*/  IADD3 R15, PT, PT, R15, R14, RZ ;  /* 0x0000000e0f0f7210 */ /* 0x000fc80007ffe0ff */
[----:B------:R-:W-:Y:S01]  /*3110*/  LOP3.LUT R2, R15, R2, RZ, 0xfc, !PT ;  /* 0x000000020f027212 */ /* 0x000fe200078efcff */
[----:B------:R-:W-:Y:S06]  /*3120*/  BRA `(.L_x_80) ;  /* 0x0000000000107947 */ /* 0x000fec0003800000 */
.L_x_79:
[----:B------:R-:W-:-:S04]  /*3130*/  LOP3.LUT R2, R2, 0x80000000, RZ, 0xc0, !PT ;  /* 0x8000000002027812 */ /* 0x000fc800078ec0ff */
[----:B------:R-:W-:Y:S01]  /*3140*/  LOP3.LUT R2, R2, 0x7f800000, RZ, 0xfc, !PT ;  /* 0x7f80000002027812 */ /* 0x000fe200078efcff */
[----:B------:R-:W-:Y:S06]  /*3150*/  BRA `(.L_x_80) ;  /* 0x0000000000047947 */ /* 0x000fec0003800000 */
.L_x_78:
[----:B------:R-:W-:-:S07]  /*3160*/  LEA R2, R19, R2, 0x17 ;  /* 0x0000000213027211 */ /* 0x000fce00078eb8ff */
.L_x_80:
[----:B------:R-:W-:Y:S05]  /*3170*/  BSYNC.RECONVERGENT B3 ;  /* 0x0000000000037941 */ /* 0x000fea0003800200 */
.L_x_77:
[----:B------:R-:W-:Y:S05]  /*3180*/  BRA `(.L_x_81) ;  /* 0x0000000000207947 */ /* 0x000fea0003800000 */
.L_x_76:
[----:B------:R-:W-:-:S04]  /*3190*/  LOP3.LUT R2, R15, 0x80000000, R2, 0x48, !PT ;  /* 0x800000000f027812 */ /* 0x000fc800078e4802 */
[----:B------:R-:W-:Y:S01]  /*31a0*/  LOP3.LUT R2, R2, 0x7f800000, RZ, 0xfc, !PT ;  /* 0x7f80000002027812 */ /* 0x000fe200078efcff */
[----:B------:R-:W-:Y:S06]  /*31b0*/  BRA `(.L_x_81) ;  /* 0x0000000000147947 */ /* 0x000fec0003800000 */
.L_x_75:
[----:B------:R-:W-:Y:S01]  /*31c0*/  LOP3.LUT R2, R15, 0x80000000, R2, 0x48, !PT ;  /* 0x800000000f027812 */ /* 0x000fe200078e4802 */
[----:B------:R-:W-:Y:S06]  /*31d0*/  BRA `(.L_x_81) ;  /* 0x00000000000c7947 */ /* 0x000fec0003800000 */
.L_x_74:
[----:B------:R-:W0:Y:S01]  /*31e0*/  MUFU.RSQ R2, -QNAN ;  /* 0xffc0000000027908 */ /* 0x000e220000001400 */
[----:B------:R-:W-:Y:S05]  /*31f0*/  BRA `(.L_x_81) ;  /* 0x0000000000047947 */ /* 0x000fea0003800000 */
.L_x_73:
[----:B------:R-:W-:-:S07]  /*3200*/  FADD.FTZ R2, R2, R3 ;  /* 0x0000000302027221 */ /* 0x000fce0000010000 */
.L_x_81:
[----:B------:R-:W-:Y:S05]  /*3210*/  BSYNC.RECONVERGENT B2 ;  /* 0x0000000000027941 */ /* 0x000fea0003800200 */
.L_x_71:
[----:B------:R-:W-:-:S04]  /*3220*/  HFMA2 R11, -RZ, RZ, 0, 0 ;  /* 0x00000000ff0b7431 */ /* 0x000fc800000001ff */
[----:B0-----:R-:W-:Y:S05]  /*3230*/  RET.REL.NODEC R10 `(_Z13vicsek_updatePfS_S_S_ifffS_ffff) ;  /* 0xffffffcc0a707950 */ /* 0x001fea0003c3ffff */
.L_x_82:
[----:B------:R-:W-:-:S00]  /*3240*/  BRA `(.L_x_82) ;  /* 0xfffffffc00fc7947 */ /* 0x000fc0000383ffff */
[----:B------:R-:W-:-:S00]  /*3250*/  NOP ;  /* 0x0000000000007918 */ /* 0x000fc00000000000 */
        /* <DEDUP_REMOVED lines=10> */
.L_x_84:


//--------------------- .nv.shared.reserved.0     --------------------------
	.section	.nv.shared.reserved.0,"aw",@nobits
	.weak		__nv_reservedSMEM_offset_0_alias
	.size		__nv_reservedSMEM_offset_0_alias, 0, 64
	.other		__nv_reservedSMEM_offset_0_alias,@"STO_CUDA_RESERVED_SHARED STV_DEFAULT"
__nv_reservedSMEM_offset_0_alias:
	.zero		0
	.zero		64


//--------------------- .nv.constant0._Z13vicsek_updatePfS_S_S_ifffS_ffff --------------------------
	.section	.nv.constant0._Z13vicsek_updatePfS_S_S_ifffS_ffff,"a",@progbits
	.sectionflags	@""
	.align	4
.nv.constant0._Z13vicsek_updatePfS_S_S_ifffS_ffff:
	.zero		968


//--------------------- SYMBOLS --------------------------

	.type		.nv.reservedSmem.offset0,@object
	.size		.nv.reservedSmem.offset0,0x4
